	.version 1.4
	.target sm_13
	// compiled with /usr/local/cuda.32/open64/lib//be
	// nvopencc 3.2 built on 2010-11-03

	//-----------------------------------------------------------
	// Compiling /tmp/tmpxft_000032ed_00000000-9_CUDA_ART_getProj.cpp3.i (/tmp/ccBI#.jq9cJ4)
	//-----------------------------------------------------------

	//-----------------------------------------------------------
	// Options:
	//-----------------------------------------------------------
	//  Target:ptx, ISA:sm_13, Endian:little, Pointer Size:64
	//  -O3	(Optimization level)
	//  -g0	(Debug level)
	//  -m2	(Report advisories)
	//-----------------------------------------------------------

	.file	1	"<command-line>"
	.file	2	"/tmp/tmpxft_000032ed_00000000-8_CUDA_ART_getProj.cudafe2.gpu"
	.file	3	"/usr/lib64/gcc/x86_64-suse-linux/4.5/include/stddef.h"
	.file	4	"/usr/local/cuda.32/bin/../include/crt/device_runtime.h"
	.file	5	"/usr/local/cuda.32/bin/../include/host_defines.h"
	.file	6	"/usr/local/cuda.32/bin/../include/builtin_types.h"
	.file	7	"/usr/local/cuda.32/bin/../include/device_types.h"
	.file	8	"/usr/local/cuda.32/bin/../include/driver_types.h"
	.file	9	"/usr/local/cuda.32/bin/../include/surface_types.h"
	.file	10	"/usr/local/cuda.32/bin/../include/texture_types.h"
	.file	11	"/usr/local/cuda.32/bin/../include/vector_types.h"
	.file	12	"/usr/local/cuda.32/bin/../include/device_launch_parameters.h"
	.file	13	"/usr/local/cuda.32/bin/../include/crt/storage_class.h"
	.file	14	"/usr/include/bits/types.h"
	.file	15	"/usr/include/time.h"
	.file	16	"/usr/local/cuda.32/bin/../include/texture_fetch_functions.h"
	.file	17	"/usr/local/cuda.32/bin/../include/common_functions.h"
	.file	18	"/usr/local/cuda.32/bin/../include/math_functions.h"
	.file	19	"/usr/local/cuda.32/bin/../include/math_constants.h"
	.file	20	"/usr/local/cuda.32/bin/../include/device_functions.h"
	.file	21	"/usr/local/cuda.32/bin/../include/sm_11_atomic_functions.h"
	.file	22	"/usr/local/cuda.32/bin/../include/sm_12_atomic_functions.h"
	.file	23	"/usr/local/cuda.32/bin/../include/sm_13_double_functions.h"
	.file	24	"/usr/local/cuda.32/bin/../include/sm_20_atomic_functions.h"
	.file	25	"/usr/local/cuda.32/bin/../include/sm_20_intrinsics.h"
	.file	26	"/usr/local/cuda.32/bin/../include/surface_functions.h"
	.file	27	"/usr/local/cuda.32/bin/../include/math_functions_dbl_ptx3.h"
	.file	28	"CUDA_ART_getProj.cu"


	.entry _Z4projPKfPKiS2_S0_S0_S0_Pf (
		.param .u64 __cudaparm__Z4projPKfPKiS2_S0_S0_S0_Pf_R,
		.param .u64 __cudaparm__Z4projPKfPKiS2_S0_S0_S0_Pf_volSize,
		.param .u64 __cudaparm__Z4projPKfPKiS2_S0_S0_S0_Pf_projSize,
		.param .u64 __cudaparm__Z4projPKfPKiS2_S0_S0_S0_Pf_vol,
		.param .u64 __cudaparm__Z4projPKfPKiS2_S0_S0_S0_Pf_recOrig,
		.param .u64 __cudaparm__Z4projPKfPKiS2_S0_S0_S0_Pf_origProj,
		.param .u64 __cudaparm__Z4projPKfPKiS2_S0_S0_S0_Pf_proj)
	{
	.reg .u16 %rh<17>;
	.reg .u32 %r<125>;
	.reg .u64 %rd<18>;
	.reg .f32 %f<119>;
	.reg .f64 %fd<204>;
	.reg .pred %p<71>;
	.loc	28	6	0
$LDWbegin__Z4projPKfPKiS2_S0_S0_S0_Pf:
	ld.param.u64 	%rd1, [__cudaparm__Z4projPKfPKiS2_S0_S0_S0_Pf_projSize];
	ld.global.s32 	%r1, [%rd1+0];
	ld.global.s32 	%r2, [%rd1+4];
	cvt.u32.u16 	%r3, %ntid.y;
	cvt.u32.u16 	%r4, %ntid.x;
	mul.lo.u32 	%r5, %r3, %r4;
	mov.u16 	%rh1, %nctaid.x;
	mov.u16 	%rh2, %ctaid.y;
	mul.wide.u16 	%r6, %rh2, %rh1;
	cvt.u32.u16 	%r7, %tid.y;
	mul.lo.u32 	%r8, %r7, %r4;
	mul.lo.s32 	%r9, %r1, %r2;
	cvt.u32.u16 	%r10, %tid.z;
	mul.lo.u32 	%r11, %r10, %r5;
	cvt.u32.u16 	%r12, %ntid.z;
	mul.lo.u32 	%r13, %r5, %r12;
	cvt.u32.u16 	%r14, %ctaid.x;
	add.u32 	%r15, %r14, %r6;
	mul.lo.u32 	%r16, %r13, %r15;
	cvt.u32.u16 	%r17, %tid.x;
	add.u32 	%r18, %r8, %r17;
	add.u32 	%r19, %r11, %r16;
	add.u32 	%r20, %r18, %r19;
	setp.le.s32 	%p1, %r9, %r20;
	@%p1 bra 	$Lt_0_37890;
	mov.u16 	%rh3, %nctaid.y;
	mul.wide.u16 	%r21, %rh3, %rh1;
	mul.lo.u32 	%r22, %r21, %r4;
	add.s32 	%r23, %r11, %r17;
	mul.lo.u32 	%r24, %r22, %r3;
	add.s32 	%r25, %r23, %r16;
	mul.lo.u32 	%r26, %r24, %r12;
	add.s32 	%r27, %r25, %r8;
	mov.s32 	%r28, 0;
	mov.s32 	%r29, %r27;
	ld.param.u64 	%rd2, [__cudaparm__Z4projPKfPKiS2_S0_S0_S0_Pf_recOrig];
	ld.param.u64 	%rd3, [__cudaparm__Z4projPKfPKiS2_S0_S0_S0_Pf_volSize];
	ld.param.u64 	%rd4, [__cudaparm__Z4projPKfPKiS2_S0_S0_S0_Pf_R];
	ld.param.u64 	%rd5, [__cudaparm__Z4projPKfPKiS2_S0_S0_S0_Pf_origProj];
$Lt_0_38402:
 //<loop> Loop body line 6, nesting depth: 1, estimated iterations: unknown
	.loc	28	32	0
	mov.s32 	%r30, %r29;
	div.s32 	%r31, %r30, %r1;
	.loc	28	33	0
	mul.lo.s32 	%r32, %r1, %r31;
	sub.s32 	%r33, %r30, %r32;
	.loc	28	37	0
	cvt.rn.f64.s32 	%fd1, %r33;
	mov.f64 	%fd2, 0d3fe0000000000000;	// 0.5
	add.f64 	%fd3, %fd1, %fd2;
	.loc	28	6	0
	ld.param.u64 	%rd5, [__cudaparm__Z4projPKfPKiS2_S0_S0_S0_Pf_origProj];
	.loc	28	37	0
	ld.global.f32 	%f1, [%rd5+0];
	cvt.f64.f32 	%fd4, %f1;
	sub.f64 	%fd5, %fd3, %fd4;
	mov.f64 	%fd6, 0d3ee4f8b588e368f1;	// 1e-05
	add.f64 	%fd7, %fd5, %fd6;
	cvt.rn.f32.f64 	%f2, %fd7;
	.loc	28	38	0
	cvt.rn.f64.s32 	%fd8, %r31;
	mov.f64 	%fd9, 0d3fe0000000000000;	// 0.5
	add.f64 	%fd10, %fd8, %fd9;
	ld.global.f32 	%f3, [%rd5+4];
	cvt.f64.f32 	%fd11, %f3;
	sub.f64 	%fd12, %fd10, %fd11;
	mov.f64 	%fd13, 0d3ee4f8b588e368f1;	// 1e-05
	add.f64 	%fd14, %fd12, %fd13;
	cvt.rn.f32.f64 	%f4, %fd14;
	.loc	28	6	0
	ld.param.u64 	%rd4, [__cudaparm__Z4projPKfPKiS2_S0_S0_S0_Pf_R];
	.loc	28	39	0
	ld.global.f32 	%f5, [%rd4+0];
	.loc	28	6	0
	ld.param.u64 	%rd3, [__cudaparm__Z4projPKfPKiS2_S0_S0_S0_Pf_volSize];
	.loc	28	39	0
	ld.global.s32 	%r34, [%rd3+0];
	cvt.rn.f64.s32 	%fd15, %r34;
	mov.f64 	%fd16, 0d3fe0000000000000;	// 0.5
	mul.f64 	%fd17, %fd15, %fd16;
	.loc	28	6	0
	ld.param.u64 	%rd2, [__cudaparm__Z4projPKfPKiS2_S0_S0_S0_Pf_recOrig];
	.loc	28	39	0
	ld.global.f32 	%f6, [%rd2+0];
	ld.global.f32 	%f7, [%rd4+12];
	mul.f32 	%f8, %f7, %f2;
	mov.f32 	%f9, 0f3727c5ac;     	// 1e-05
	mad.f32 	%f10, %f5, %f9, %f8;
	ld.global.f32 	%f11, [%rd4+24];
	mad.f32 	%f12, %f4, %f11, %f10;
	add.f32 	%f13, %f6, %f12;
	cvt.f64.f32 	%fd18, %f13;
	sub.f64 	%fd19, %fd18, %fd17;
	cvt.rn.f32.f64 	%f14, %fd19;
	.loc	28	40	0
	ld.global.f32 	%f15, [%rd4+4];
	ld.global.s32 	%r35, [%rd3+4];
	cvt.rn.f64.s32 	%fd20, %r35;
	mov.f64 	%fd21, 0d3fe0000000000000;	// 0.5
	mul.f64 	%fd22, %fd20, %fd21;
	ld.global.f32 	%f16, [%rd2+4];
	mov.f32 	%f17, 0f3727c5ac;    	// 1e-05
	mul.f32 	%f18, %f15, %f17;
	ld.global.f32 	%f19, [%rd4+16];
	mad.f32 	%f20, %f2, %f19, %f18;
	ld.global.f32 	%f21, [%rd4+28];
	mad.f32 	%f22, %f4, %f21, %f20;
	add.f32 	%f23, %f16, %f22;
	cvt.f64.f32 	%fd23, %f23;
	sub.f64 	%fd24, %fd23, %fd22;
	cvt.rn.f32.f64 	%f24, %fd24;
	.loc	28	41	0
	ld.global.f32 	%f25, [%rd4+8];
	ld.global.s32 	%r36, [%rd3+8];
	cvt.rn.f64.s32 	%fd25, %r36;
	mov.f64 	%fd26, 0d3fe0000000000000;	// 0.5
	mul.f64 	%fd27, %fd25, %fd26;
	ld.global.f32 	%f26, [%rd2+8];
	mov.f32 	%f27, 0f3727c5ac;    	// 1e-05
	mul.f32 	%f28, %f25, %f27;
	ld.global.f32 	%f29, [%rd4+20];
	mad.f32 	%f30, %f2, %f29, %f28;
	ld.global.f32 	%f31, [%rd4+32];
	mad.f32 	%f32, %f4, %f31, %f30;
	add.f32 	%f33, %f26, %f32;
	cvt.f64.f32 	%fd28, %f33;
	sub.f64 	%fd29, %fd28, %fd27;
	cvt.rn.f32.f64 	%f34, %fd29;
	.loc	28	42	0
	mov.f32 	%f35, %f5;
	.loc	28	43	0
	mov.f32 	%f36, %f15;
	.loc	28	44	0
	mov.f32 	%f37, %f25;
	mov.f32 	%f38, 0f00000000;    	// 0
	setp.lt.f32 	%p2, %f5, %f38;
	@!%p2 bra 	$Lt_0_38658;
 //<loop> Part of loop body line 6, head labeled $Lt_0_38402
	.loc	28	45	0
	mov.s16 	%rh4, -1;
	mov.s16 	%rh5, %rh4;
$Lt_0_38658:
 //<loop> Part of loop body line 6, head labeled $Lt_0_38402
	mov.f32 	%f39, 0f00000000;    	// 0
	setp.gt.f32 	%p3, %f5, %f39;
	@!%p3 bra 	$Lt_0_39170;
 //<loop> Part of loop body line 6, head labeled $Lt_0_38402
	.loc	28	46	0
	mov.s16 	%rh6, 1;
	mov.s16 	%rh5, %rh6;
$Lt_0_39170:
 //<loop> Part of loop body line 6, head labeled $Lt_0_38402
	mov.f32 	%f40, 0f00000000;    	// 0
	setp.eq.f32 	%p4, %f5, %f40;
	@!%p4 bra 	$Lt_0_39682;
 //<loop> Part of loop body line 6, head labeled $Lt_0_38402
	.loc	28	47	0
	mov.s16 	%rh7, 1;
	mov.s16 	%rh5, %rh7;
	mov.f32 	%f35, 0f3727c5ac;    	// 1e-05
$Lt_0_39682:
 //<loop> Part of loop body line 6, head labeled $Lt_0_38402
	mov.f32 	%f41, 0f00000000;    	// 0
	setp.lt.f32 	%p5, %f15, %f41;
	@!%p5 bra 	$Lt_0_40194;
 //<loop> Part of loop body line 6, head labeled $Lt_0_38402
	.loc	28	48	0
	mov.s16 	%rh8, -1;
	mov.s16 	%rh9, %rh8;
$Lt_0_40194:
 //<loop> Part of loop body line 6, head labeled $Lt_0_38402
	mov.f32 	%f42, 0f00000000;    	// 0
	setp.gt.f32 	%p6, %f15, %f42;
	@!%p6 bra 	$Lt_0_40706;
 //<loop> Part of loop body line 6, head labeled $Lt_0_38402
	.loc	28	49	0
	mov.s16 	%rh10, 1;
	mov.s16 	%rh9, %rh10;
$Lt_0_40706:
 //<loop> Part of loop body line 6, head labeled $Lt_0_38402
	mov.f32 	%f43, 0f00000000;    	// 0
	setp.eq.f32 	%p7, %f15, %f43;
	@!%p7 bra 	$Lt_0_41218;
 //<loop> Part of loop body line 6, head labeled $Lt_0_38402
	.loc	28	50	0
	mov.s16 	%rh11, 1;
	mov.s16 	%rh9, %rh11;
	mov.f32 	%f36, 0f3727c5ac;    	// 1e-05
$Lt_0_41218:
 //<loop> Part of loop body line 6, head labeled $Lt_0_38402
	mov.f32 	%f44, 0f00000000;    	// 0
	setp.lt.f32 	%p8, %f25, %f44;
	@!%p8 bra 	$Lt_0_41730;
 //<loop> Part of loop body line 6, head labeled $Lt_0_38402
	.loc	28	51	0
	mov.s16 	%rh12, -1;
	mov.s16 	%rh13, %rh12;
$Lt_0_41730:
 //<loop> Part of loop body line 6, head labeled $Lt_0_38402
	mov.f32 	%f45, 0f00000000;    	// 0
	setp.gt.f32 	%p9, %f25, %f45;
	@!%p9 bra 	$Lt_0_42242;
 //<loop> Part of loop body line 6, head labeled $Lt_0_38402
	.loc	28	52	0
	mov.s16 	%rh14, 1;
	mov.s16 	%rh13, %rh14;
$Lt_0_42242:
 //<loop> Part of loop body line 6, head labeled $Lt_0_38402
	mov.f32 	%f46, 0f00000000;    	// 0
	setp.eq.f32 	%p10, %f25, %f46;
	@!%p10 bra 	$Lt_0_42754;
 //<loop> Part of loop body line 6, head labeled $Lt_0_38402
	.loc	28	53	0
	mov.s16 	%rh15, 1;
	mov.s16 	%rh13, %rh15;
	mov.f32 	%f37, 0f3727c5ac;    	// 1e-05
$Lt_0_42754:
 //<loop> Part of loop body line 6, head labeled $Lt_0_38402
	.loc	28	63	0
	neg.s32 	%r37, %r34;
	cvt.rn.f64.s32 	%fd30, %r37;
	.loc	28	67	0
	neg.s32 	%r38, %r36;
	cvt.rn.f64.s32 	%fd31, %r38;
	.loc	28	91	0
	add.s32 	%r28, %r28, %r26;
	.loc	28	94	0
	cvt.f64.f32 	%fd32, %f14;
	cvt.f64.f32 	%fd33, %f35;
	sub.f64 	%fd34, %fd17, %fd32;
	div.rn.f64 	%fd35, %fd34, %fd33;
	neg.s32 	%r39, %r35;
	cvt.rn.f64.s32 	%fd36, %r39;
	mov.f64 	%fd37, 0d3fe0000000000000;	// 0.5
	mul.f64 	%fd38, %fd36, %fd37;
	cvt.rn.f32.f64 	%f47, %fd35;
	mad.f32 	%f48, %f36, %f47, %f24;
	cvt.f64.f32 	%fd39, %f48;
	setp.gt.f64 	%p11, %fd39, %fd38;
	@!%p11 bra 	$Lt_0_54530;
 //<loop> Part of loop body line 6, head labeled $Lt_0_38402
	setp.lt.f64 	%p12, %fd39, %fd22;
	@!%p12 bra 	$Lt_0_54786;
 //<loop> Part of loop body line 6, head labeled $Lt_0_38402
	mad.f32 	%f49, %f37, %f47, %f34;
	cvt.f64.f32 	%fd40, %f49;
	mov.f64 	%fd41, 0d3fe0000000000000;	// 0.5
	mul.f64 	%fd42, %fd31, %fd41;
	setp.gt.f64 	%p13, %fd40, %fd42;
	@!%p13 bra 	$Lt_0_55042;
 //<loop> Part of loop body line 6, head labeled $Lt_0_38402
	setp.lt.f64 	%p14, %fd40, %fd27;
	@!%p14 bra 	$Lt_0_55298;
 //<loop> Part of loop body line 6, head labeled $Lt_0_38402
	cvt.f64.f32 	%fd43, %f36;
	cvt.f64.f32 	%fd44, %f37;
	mov.f32 	%f50, 0f501502f9;    	// 1e+10
	setp.lt.f32 	%p15, %f47, %f50;
	@!%p15 bra 	$Lt_0_43522;
 //<loop> Part of loop body line 6, head labeled $Lt_0_38402
	.loc	28	97	0
	mov.f32 	%f51, %f47;
	.loc	28	98	0
	sub.s32 	%r40, %r34, 1;
	mov.s32 	%r41, %r40;
	.loc	28	99	0
	add.f64 	%fd45, %fd39, %fd22;
	cvt.rzi.s32.f64 	%r42, %fd45;
	mov.s32 	%r43, %r42;
	.loc	28	100	0
	add.f64 	%fd46, %fd40, %fd27;
	cvt.rzi.s32.f64 	%r44, %fd46;
	mov.s32 	%r45, %r44;
	.loc	28	104	0
	cvt.s32.s16 	%r46, %rh5;
	cvt.rn.f32.s32 	%f52, %r46;
	div.full.f32 	%f53, %f52, %f35;
	mov.f32 	%f54, %f53;
	rcp.rn.f64 	%fd47, %fd43;
	cvt.s32.s16 	%r47, %rh9;
	mov.u32 	%r48, 0;
	setp.le.s32 	%p16, %r47, %r48;
	@%p16 bra 	$Lt_0_44034;
 //<loop> Part of loop body line 6, head labeled $Lt_0_38402
	.loc	28	106	0
	mov.f64 	%fd48, 0d3ff0000000000000;	// 1
	cvt.rn.f64.s32 	%fd49, %r42;
	sub.f64 	%fd50, %fd45, %fd49;
	sub.f64 	%fd51, %fd48, %fd50;
	mul.f64 	%fd52, %fd47, %fd51;
	cvt.rn.f32.f64 	%f55, %fd52;
	mov.f32 	%f56, %f55;
	bra.uni 	$Lt_0_43778;
$Lt_0_44034:
 //<loop> Part of loop body line 6, head labeled $Lt_0_38402
	.loc	28	107	0
	cvt.rn.f64.s32 	%fd53, %r42;
	sub.f64 	%fd54, %fd45, %fd53;
	mul.f64 	%fd55, %fd47, %fd54;
	neg.f64 	%fd56, %fd55;
	cvt.rn.f32.f64 	%f57, %fd56;
	mov.f32 	%f56, %f57;
$Lt_0_43778:
 //<loop> Part of loop body line 6, head labeled $Lt_0_38402
	rcp.rn.f64 	%fd57, %fd44;
	cvt.s32.s16 	%r49, %rh13;
	mov.u32 	%r50, 0;
	setp.le.s32 	%p17, %r49, %r50;
	@%p17 bra 	$Lt_0_44546;
 //<loop> Part of loop body line 6, head labeled $Lt_0_38402
	.loc	28	108	0
	mov.f64 	%fd58, 0d3ff0000000000000;	// 1
	cvt.rn.f64.s32 	%fd59, %r44;
	sub.f64 	%fd60, %fd46, %fd59;
	sub.f64 	%fd61, %fd58, %fd60;
	mul.f64 	%fd62, %fd57, %fd61;
	cvt.rn.f32.f64 	%f58, %fd62;
	mov.f32 	%f59, %f58;
	bra.uni 	$Lt_0_43266;
$Lt_0_44546:
 //<loop> Part of loop body line 6, head labeled $Lt_0_38402
	.loc	28	109	0
	cvt.rn.f64.s32 	%fd63, %r44;
	sub.f64 	%fd64, %fd46, %fd63;
	mul.f64 	%fd65, %fd57, %fd64;
	neg.f64 	%fd66, %fd65;
	cvt.rn.f32.f64 	%f60, %fd66;
	mov.f32 	%f59, %f60;
	bra.uni 	$Lt_0_43266;
$Lt_0_43522:
 //<loop> Part of loop body line 6, head labeled $Lt_0_38402
	mov.f32 	%f51, 0f501502f9;    	// 1e+10
$Lt_0_43266:
 //<loop> Part of loop body line 6, head labeled $Lt_0_38402
	mov.s32 	%r51, 1;
	bra.uni 	$Lt_0_6914;
$Lt_0_54530:
 //<loop> Part of loop body line 6, head labeled $Lt_0_38402
	cvt.f64.f32 	%fd43, %f36;
	cvt.f64.f32 	%fd44, %f37;
	mov.s32 	%r51, 0;
	mov.f32 	%f51, 0f501502f9;    	// 1e+10
	bra.uni 	$Lt_0_6914;
$Lt_0_54786:
 //<loop> Part of loop body line 6, head labeled $Lt_0_38402
	cvt.f64.f32 	%fd43, %f36;
	cvt.f64.f32 	%fd44, %f37;
	mov.s32 	%r51, 0;
	mov.f32 	%f51, 0f501502f9;    	// 1e+10
	bra.uni 	$Lt_0_6914;
$Lt_0_55042:
 //<loop> Part of loop body line 6, head labeled $Lt_0_38402
	cvt.f64.f32 	%fd43, %f36;
	cvt.f64.f32 	%fd44, %f37;
	mov.s32 	%r51, 0;
	mov.f32 	%f51, 0f501502f9;    	// 1e+10
	bra.uni 	$Lt_0_6914;
$Lt_0_55298:
 //<loop> Part of loop body line 6, head labeled $Lt_0_38402
	cvt.f64.f32 	%fd43, %f36;
	cvt.f64.f32 	%fd44, %f37;
	mov.s32 	%r51, 0;
	mov.f32 	%f51, 0f501502f9;    	// 1e+10
$Lt_0_6914:
 //<loop> Part of loop body line 6, head labeled $Lt_0_38402
	.loc	28	112	0
	mov.f64 	%fd67, 0d3fe0000000000000;	// 0.5
	mul.f64 	%fd68, %fd30, %fd67;
	sub.f64 	%fd69, %fd68, %fd32;
	div.rn.f64 	%fd70, %fd69, %fd33;
	cvt.rn.f32.f64 	%f61, %fd70;
	mad.f32 	%f62, %f36, %f61, %f24;
	cvt.f64.f32 	%fd71, %f62;
	setp.gt.f64 	%p18, %fd71, %fd38;
	@!%p18 bra 	$Lt_0_56066;
 //<loop> Part of loop body line 6, head labeled $Lt_0_38402
	setp.lt.f64 	%p19, %fd71, %fd22;
	@!%p19 bra 	$Lt_0_56066;
 //<loop> Part of loop body line 6, head labeled $Lt_0_38402
	mad.f32 	%f63, %f37, %f61, %f34;
	cvt.f64.f32 	%fd72, %f63;
	mov.f64 	%fd73, 0d3fe0000000000000;	// 0.5
	mul.f64 	%fd74, %fd31, %fd73;
	setp.gt.f64 	%p20, %fd72, %fd74;
	@!%p20 bra 	$Lt_0_56066;
 //<loop> Part of loop body line 6, head labeled $Lt_0_38402
	setp.lt.f64 	%p21, %fd72, %fd27;
	@!%p21 bra 	$Lt_0_56066;
 //<loop> Part of loop body line 6, head labeled $Lt_0_38402
	.loc	28	113	0
	add.s32 	%r52, %r51, 1;
	cvt.s16.s32 	%r51, %r52;
	setp.lt.f32 	%p22, %f61, %f51;
	@!%p22 bra 	$Lt_0_56066;
 //<loop> Part of loop body line 6, head labeled $Lt_0_38402
	.loc	28	115	0
	mov.f32 	%f51, %f61;
	.loc	28	116	0
	mov.s32 	%r53, 0;
	mov.s32 	%r41, %r53;
	.loc	28	117	0
	add.f64 	%fd75, %fd71, %fd22;
	cvt.rzi.s32.f64 	%r54, %fd75;
	mov.s32 	%r43, %r54;
	.loc	28	118	0
	add.f64 	%fd76, %fd72, %fd27;
	cvt.rzi.s32.f64 	%r55, %fd76;
	mov.s32 	%r45, %r55;
	.loc	28	122	0
	cvt.s32.s16 	%r56, %rh5;
	cvt.rn.f32.s32 	%f64, %r56;
	div.full.f32 	%f65, %f64, %f35;
	mov.f32 	%f54, %f65;
	rcp.rn.f64 	%fd47, %fd43;
	cvt.s32.s16 	%r57, %rh9;
	mov.u32 	%r58, 0;
	setp.le.s32 	%p23, %r57, %r58;
	@%p23 bra 	$Lt_0_45570;
 //<loop> Part of loop body line 6, head labeled $Lt_0_38402
	.loc	28	123	0
	mov.f64 	%fd77, 0d3ff0000000000000;	// 1
	cvt.rn.f64.s32 	%fd78, %r54;
	sub.f64 	%fd79, %fd75, %fd78;
	sub.f64 	%fd80, %fd77, %fd79;
	mul.f64 	%fd81, %fd47, %fd80;
	cvt.rn.f32.f64 	%f66, %fd81;
	mov.f32 	%f56, %f66;
	bra.uni 	$Lt_0_45314;
$Lt_0_45570:
 //<loop> Part of loop body line 6, head labeled $Lt_0_38402
	.loc	28	124	0
	cvt.rn.f64.s32 	%fd82, %r54;
	sub.f64 	%fd83, %fd75, %fd82;
	mul.f64 	%fd84, %fd47, %fd83;
	neg.f64 	%fd85, %fd84;
	cvt.rn.f32.f64 	%f67, %fd85;
	mov.f32 	%f56, %f67;
$Lt_0_45314:
 //<loop> Part of loop body line 6, head labeled $Lt_0_38402
	rcp.rn.f64 	%fd57, %fd44;
	cvt.s32.s16 	%r59, %rh13;
	mov.u32 	%r60, 0;
	setp.le.s32 	%p24, %r59, %r60;
	@%p24 bra 	$Lt_0_46082;
 //<loop> Part of loop body line 6, head labeled $Lt_0_38402
	.loc	28	125	0
	mov.f64 	%fd86, 0d3ff0000000000000;	// 1
	cvt.rn.f64.s32 	%fd87, %r55;
	sub.f64 	%fd88, %fd76, %fd87;
	sub.f64 	%fd89, %fd86, %fd88;
	mul.f64 	%fd90, %fd57, %fd89;
	cvt.rn.f32.f64 	%f68, %fd90;
	mov.f32 	%f59, %f68;
	bra.uni 	$Lt_0_56066;
$Lt_0_46082:
 //<loop> Part of loop body line 6, head labeled $Lt_0_38402
	.loc	28	126	0
	cvt.rn.f64.s32 	%fd91, %r55;
	sub.f64 	%fd92, %fd76, %fd91;
	mul.f64 	%fd93, %fd57, %fd92;
	neg.f64 	%fd94, %fd93;
	cvt.rn.f32.f64 	%f69, %fd94;
	mov.f32 	%f59, %f69;
$Lt_0_56066:
$Lt_0_9730:
 //<loop> Part of loop body line 6, head labeled $Lt_0_38402
	.loc	28	129	0
	cvt.f64.f32 	%fd95, %f24;
	sub.f64 	%fd96, %fd22, %fd95;
	div.rn.f64 	%fd97, %fd96, %fd43;
	cvt.rn.f32.f64 	%f70, %fd97;
	mad.f32 	%f71, %f35, %f70, %f14;
	cvt.f64.f32 	%fd98, %f71;
	setp.gt.f64 	%p25, %fd98, %fd68;
	@!%p25 bra 	$Lt_0_57090;
 //<loop> Part of loop body line 6, head labeled $Lt_0_38402
	setp.lt.f64 	%p26, %fd98, %fd17;
	@!%p26 bra 	$Lt_0_57090;
 //<loop> Part of loop body line 6, head labeled $Lt_0_38402
	mad.f32 	%f72, %f37, %f70, %f34;
	cvt.f64.f32 	%fd99, %f72;
	mov.f64 	%fd100, 0d3fe0000000000000;	// 0.5
	mul.f64 	%fd101, %fd31, %fd100;
	setp.gt.f64 	%p27, %fd99, %fd101;
	@!%p27 bra 	$Lt_0_57090;
 //<loop> Part of loop body line 6, head labeled $Lt_0_38402
	setp.lt.f64 	%p28, %fd99, %fd27;
	@!%p28 bra 	$Lt_0_57090;
 //<loop> Part of loop body line 6, head labeled $Lt_0_38402
	.loc	28	130	0
	add.s32 	%r61, %r51, 1;
	cvt.s16.s32 	%r51, %r61;
	setp.lt.f32 	%p29, %f70, %f51;
	@!%p29 bra 	$Lt_0_57090;
 //<loop> Part of loop body line 6, head labeled $Lt_0_38402
	.loc	28	132	0
	mov.f32 	%f51, %f70;
	.loc	28	133	0
	sub.s32 	%r62, %r35, 1;
	mov.s32 	%r43, %r62;
	.loc	28	134	0
	add.f64 	%fd102, %fd98, %fd17;
	cvt.rzi.s32.f64 	%r63, %fd102;
	mov.s32 	%r41, %r63;
	.loc	28	135	0
	add.f64 	%fd103, %fd99, %fd27;
	cvt.rzi.s32.f64 	%r64, %fd103;
	mov.s32 	%r45, %r64;
	.loc	28	139	0
	cvt.s32.s16 	%r65, %rh9;
	cvt.rn.f32.s32 	%f73, %r65;
	div.full.f32 	%f74, %f73, %f36;
	mov.f32 	%f56, %f74;
	rcp.rn.f64 	%fd104, %fd33;
	cvt.s32.s16 	%r66, %rh5;
	mov.u32 	%r67, 0;
	setp.le.s32 	%p30, %r66, %r67;
	@%p30 bra 	$Lt_0_47106;
 //<loop> Part of loop body line 6, head labeled $Lt_0_38402
	.loc	28	140	0
	mov.f64 	%fd105, 0d3ff0000000000000;	// 1
	cvt.rn.f64.s32 	%fd106, %r63;
	sub.f64 	%fd107, %fd102, %fd106;
	sub.f64 	%fd108, %fd105, %fd107;
	mul.f64 	%fd109, %fd104, %fd108;
	cvt.rn.f32.f64 	%f75, %fd109;
	mov.f32 	%f54, %f75;
	bra.uni 	$Lt_0_46850;
$Lt_0_47106:
 //<loop> Part of loop body line 6, head labeled $Lt_0_38402
	.loc	28	141	0
	cvt.rn.f64.s32 	%fd110, %r63;
	sub.f64 	%fd111, %fd102, %fd110;
	mul.f64 	%fd112, %fd104, %fd111;
	neg.f64 	%fd113, %fd112;
	cvt.rn.f32.f64 	%f76, %fd113;
	mov.f32 	%f54, %f76;
$Lt_0_46850:
 //<loop> Part of loop body line 6, head labeled $Lt_0_38402
	rcp.rn.f64 	%fd57, %fd44;
	cvt.s32.s16 	%r68, %rh13;
	mov.u32 	%r69, 0;
	setp.le.s32 	%p31, %r68, %r69;
	@%p31 bra 	$Lt_0_47618;
 //<loop> Part of loop body line 6, head labeled $Lt_0_38402
	.loc	28	142	0
	mov.f64 	%fd114, 0d3ff0000000000000;	// 1
	cvt.rn.f64.s32 	%fd115, %r64;
	sub.f64 	%fd116, %fd103, %fd115;
	sub.f64 	%fd117, %fd114, %fd116;
	mul.f64 	%fd118, %fd57, %fd117;
	cvt.rn.f32.f64 	%f77, %fd118;
	mov.f32 	%f59, %f77;
	bra.uni 	$Lt_0_57090;
$Lt_0_47618:
 //<loop> Part of loop body line 6, head labeled $Lt_0_38402
	.loc	28	143	0
	cvt.rn.f64.s32 	%fd119, %r64;
	sub.f64 	%fd120, %fd103, %fd119;
	mul.f64 	%fd121, %fd57, %fd120;
	neg.f64 	%fd122, %fd121;
	cvt.rn.f32.f64 	%f78, %fd122;
	mov.f32 	%f59, %f78;
$Lt_0_57090:
$Lt_0_12546:
 //<loop> Part of loop body line 6, head labeled $Lt_0_38402
	.loc	28	146	0
	sub.f64 	%fd123, %fd38, %fd95;
	div.rn.f64 	%fd124, %fd123, %fd43;
	cvt.rn.f32.f64 	%f79, %fd124;
	mad.f32 	%f80, %f35, %f79, %f14;
	cvt.f64.f32 	%fd125, %f80;
	setp.gt.f64 	%p32, %fd125, %fd68;
	@!%p32 bra 	$Lt_0_58114;
 //<loop> Part of loop body line 6, head labeled $Lt_0_38402
	setp.lt.f64 	%p33, %fd125, %fd17;
	@!%p33 bra 	$Lt_0_58114;
 //<loop> Part of loop body line 6, head labeled $Lt_0_38402
	mad.f32 	%f81, %f37, %f79, %f34;
	cvt.f64.f32 	%fd126, %f81;
	mov.f64 	%fd127, 0d3fe0000000000000;	// 0.5
	mul.f64 	%fd128, %fd31, %fd127;
	setp.gt.f64 	%p34, %fd126, %fd128;
	@!%p34 bra 	$Lt_0_58114;
 //<loop> Part of loop body line 6, head labeled $Lt_0_38402
	setp.lt.f64 	%p35, %fd126, %fd27;
	@!%p35 bra 	$Lt_0_58114;
 //<loop> Part of loop body line 6, head labeled $Lt_0_38402
	.loc	28	147	0
	add.s32 	%r70, %r51, 1;
	cvt.s16.s32 	%r51, %r70;
	setp.lt.f32 	%p36, %f79, %f51;
	@!%p36 bra 	$Lt_0_58114;
 //<loop> Part of loop body line 6, head labeled $Lt_0_38402
	.loc	28	149	0
	mov.f32 	%f51, %f79;
	.loc	28	150	0
	mov.s32 	%r71, 0;
	mov.s32 	%r43, %r71;
	.loc	28	151	0
	add.f64 	%fd129, %fd125, %fd17;
	cvt.rzi.s32.f64 	%r72, %fd129;
	mov.s32 	%r41, %r72;
	.loc	28	152	0
	add.f64 	%fd130, %fd126, %fd27;
	cvt.rzi.s32.f64 	%r73, %fd130;
	mov.s32 	%r45, %r73;
	.loc	28	156	0
	cvt.s32.s16 	%r74, %rh9;
	cvt.rn.f32.s32 	%f82, %r74;
	div.full.f32 	%f83, %f82, %f36;
	mov.f32 	%f56, %f83;
	rcp.rn.f64 	%fd104, %fd33;
	cvt.s32.s16 	%r75, %rh5;
	mov.u32 	%r76, 0;
	setp.le.s32 	%p37, %r75, %r76;
	@%p37 bra 	$Lt_0_48642;
 //<loop> Part of loop body line 6, head labeled $Lt_0_38402
	.loc	28	157	0
	mov.f64 	%fd131, 0d3ff0000000000000;	// 1
	cvt.rn.f64.s32 	%fd132, %r72;
	sub.f64 	%fd133, %fd129, %fd132;
	sub.f64 	%fd134, %fd131, %fd133;
	mul.f64 	%fd135, %fd104, %fd134;
	cvt.rn.f32.f64 	%f84, %fd135;
	mov.f32 	%f54, %f84;
	bra.uni 	$Lt_0_48386;
$Lt_0_48642:
 //<loop> Part of loop body line 6, head labeled $Lt_0_38402
	.loc	28	158	0
	cvt.rn.f64.s32 	%fd136, %r72;
	sub.f64 	%fd137, %fd129, %fd136;
	mul.f64 	%fd138, %fd104, %fd137;
	neg.f64 	%fd139, %fd138;
	cvt.rn.f32.f64 	%f85, %fd139;
	mov.f32 	%f54, %f85;
$Lt_0_48386:
 //<loop> Part of loop body line 6, head labeled $Lt_0_38402
	rcp.rn.f64 	%fd57, %fd44;
	cvt.s32.s16 	%r77, %rh13;
	mov.u32 	%r78, 0;
	setp.le.s32 	%p38, %r77, %r78;
	@%p38 bra 	$Lt_0_49154;
 //<loop> Part of loop body line 6, head labeled $Lt_0_38402
	.loc	28	159	0
	mov.f64 	%fd140, 0d3ff0000000000000;	// 1
	cvt.rn.f64.s32 	%fd141, %r73;
	sub.f64 	%fd142, %fd130, %fd141;
	sub.f64 	%fd143, %fd140, %fd142;
	mul.f64 	%fd144, %fd57, %fd143;
	cvt.rn.f32.f64 	%f86, %fd144;
	mov.f32 	%f59, %f86;
	bra.uni 	$Lt_0_58114;
$Lt_0_49154:
 //<loop> Part of loop body line 6, head labeled $Lt_0_38402
	.loc	28	160	0
	cvt.rn.f64.s32 	%fd145, %r73;
	sub.f64 	%fd146, %fd130, %fd145;
	mul.f64 	%fd147, %fd57, %fd146;
	neg.f64 	%fd148, %fd147;
	cvt.rn.f32.f64 	%f87, %fd148;
	mov.f32 	%f59, %f87;
$Lt_0_58114:
$Lt_0_15362:
 //<loop> Part of loop body line 6, head labeled $Lt_0_38402
	.loc	28	163	0
	cvt.f64.f32 	%fd149, %f34;
	sub.f64 	%fd150, %fd27, %fd149;
	div.rn.f64 	%fd151, %fd150, %fd44;
	cvt.rn.f32.f64 	%f88, %fd151;
	mad.f32 	%f89, %f35, %f88, %f14;
	cvt.f64.f32 	%fd152, %f89;
	setp.gt.f64 	%p39, %fd152, %fd68;
	@!%p39 bra 	$Lt_0_59138;
 //<loop> Part of loop body line 6, head labeled $Lt_0_38402
	setp.lt.f64 	%p40, %fd152, %fd17;
	@!%p40 bra 	$Lt_0_59138;
 //<loop> Part of loop body line 6, head labeled $Lt_0_38402
	mad.f32 	%f90, %f36, %f88, %f24;
	cvt.f64.f32 	%fd153, %f90;
	setp.gt.f64 	%p41, %fd153, %fd38;
	@!%p41 bra 	$Lt_0_59138;
 //<loop> Part of loop body line 6, head labeled $Lt_0_38402
	setp.lt.f64 	%p42, %fd153, %fd22;
	@!%p42 bra 	$Lt_0_59138;
 //<loop> Part of loop body line 6, head labeled $Lt_0_38402
	.loc	28	164	0
	add.s32 	%r79, %r51, 1;
	cvt.s16.s32 	%r51, %r79;
	setp.lt.f32 	%p43, %f88, %f51;
	@!%p43 bra 	$Lt_0_59138;
 //<loop> Part of loop body line 6, head labeled $Lt_0_38402
	.loc	28	166	0
	mov.f32 	%f51, %f88;
	.loc	28	167	0
	sub.s32 	%r80, %r36, 1;
	mov.s32 	%r45, %r80;
	.loc	28	168	0
	add.f64 	%fd154, %fd153, %fd22;
	cvt.rzi.s32.f64 	%r81, %fd154;
	mov.s32 	%r43, %r81;
	.loc	28	169	0
	add.f64 	%fd155, %fd152, %fd17;
	cvt.rzi.s32.f64 	%r82, %fd155;
	mov.s32 	%r41, %r82;
	.loc	28	173	0
	cvt.s32.s16 	%r83, %rh13;
	cvt.rn.f32.s32 	%f91, %r83;
	div.full.f32 	%f92, %f91, %f37;
	mov.f32 	%f59, %f92;
	rcp.rn.f64 	%fd104, %fd33;
	cvt.s32.s16 	%r84, %rh5;
	mov.u32 	%r85, 0;
	setp.le.s32 	%p44, %r84, %r85;
	@%p44 bra 	$Lt_0_50178;
 //<loop> Part of loop body line 6, head labeled $Lt_0_38402
	.loc	28	174	0
	mov.f64 	%fd156, 0d3ff0000000000000;	// 1
	cvt.rn.f64.s32 	%fd157, %r82;
	sub.f64 	%fd158, %fd155, %fd157;
	sub.f64 	%fd159, %fd156, %fd158;
	mul.f64 	%fd160, %fd104, %fd159;
	cvt.rn.f32.f64 	%f93, %fd160;
	mov.f32 	%f54, %f93;
	bra.uni 	$Lt_0_49922;
$Lt_0_50178:
 //<loop> Part of loop body line 6, head labeled $Lt_0_38402
	.loc	28	175	0
	cvt.rn.f64.s32 	%fd161, %r82;
	sub.f64 	%fd162, %fd155, %fd161;
	mul.f64 	%fd163, %fd104, %fd162;
	neg.f64 	%fd164, %fd163;
	cvt.rn.f32.f64 	%f94, %fd164;
	mov.f32 	%f54, %f94;
$Lt_0_49922:
 //<loop> Part of loop body line 6, head labeled $Lt_0_38402
	rcp.rn.f64 	%fd47, %fd43;
	cvt.s32.s16 	%r86, %rh9;
	mov.u32 	%r87, 0;
	setp.le.s32 	%p45, %r86, %r87;
	@%p45 bra 	$Lt_0_50690;
 //<loop> Part of loop body line 6, head labeled $Lt_0_38402
	.loc	28	176	0
	mov.f64 	%fd165, 0d3ff0000000000000;	// 1
	cvt.rn.f64.s32 	%fd166, %r81;
	sub.f64 	%fd167, %fd154, %fd166;
	sub.f64 	%fd168, %fd165, %fd167;
	mul.f64 	%fd169, %fd47, %fd168;
	cvt.rn.f32.f64 	%f95, %fd169;
	mov.f32 	%f56, %f95;
	bra.uni 	$Lt_0_59138;
$Lt_0_50690:
 //<loop> Part of loop body line 6, head labeled $Lt_0_38402
	.loc	28	177	0
	cvt.rn.f64.s32 	%fd170, %r81;
	sub.f64 	%fd171, %fd154, %fd170;
	mul.f64 	%fd172, %fd47, %fd171;
	neg.f64 	%fd173, %fd172;
	cvt.rn.f32.f64 	%f96, %fd173;
	mov.f32 	%f56, %f96;
$Lt_0_59138:
$Lt_0_18178:
 //<loop> Part of loop body line 6, head labeled $Lt_0_38402
	.loc	28	180	0
	mov.f64 	%fd174, 0d3fe0000000000000;	// 0.5
	mul.f64 	%fd175, %fd31, %fd174;
	sub.f64 	%fd176, %fd175, %fd149;
	div.rn.f64 	%fd177, %fd176, %fd44;
	cvt.rn.f32.f64 	%f97, %fd177;
	mad.f32 	%f98, %f35, %f97, %f14;
	cvt.f64.f32 	%fd178, %f98;
	setp.gt.f64 	%p46, %fd178, %fd68;
	@!%p46 bra 	$Lt_0_60162;
 //<loop> Part of loop body line 6, head labeled $Lt_0_38402
	setp.lt.f64 	%p47, %fd178, %fd17;
	@!%p47 bra 	$Lt_0_60162;
 //<loop> Part of loop body line 6, head labeled $Lt_0_38402
	mad.f32 	%f99, %f36, %f97, %f24;
	cvt.f64.f32 	%fd179, %f99;
	setp.gt.f64 	%p48, %fd179, %fd38;
	@!%p48 bra 	$Lt_0_60162;
 //<loop> Part of loop body line 6, head labeled $Lt_0_38402
	setp.lt.f64 	%p49, %fd179, %fd22;
	@!%p49 bra 	$Lt_0_60162;
 //<loop> Part of loop body line 6, head labeled $Lt_0_38402
	.loc	28	181	0
	add.s32 	%r88, %r51, 1;
	cvt.s16.s32 	%r51, %r88;
	setp.lt.f32 	%p50, %f97, %f51;
	@!%p50 bra 	$Lt_0_60162;
 //<loop> Part of loop body line 6, head labeled $Lt_0_38402
	.loc	28	184	0
	mov.s32 	%r89, 0;
	mov.s32 	%r45, %r89;
	.loc	28	185	0
	add.f64 	%fd180, %fd179, %fd22;
	cvt.rzi.s32.f64 	%r90, %fd180;
	mov.s32 	%r43, %r90;
	.loc	28	186	0
	add.f64 	%fd181, %fd179, %fd27;
	cvt.rzi.s32.f64 	%r91, %fd181;
	mov.s32 	%r41, %r91;
	.loc	28	190	0
	cvt.s32.s16 	%r92, %rh13;
	cvt.rn.f32.s32 	%f100, %r92;
	div.full.f32 	%f101, %f100, %f37;
	mov.f32 	%f59, %f101;
	rcp.rn.f64 	%fd104, %fd33;
	add.f64 	%fd182, %fd178, %fd17;
	cvt.s32.s16 	%r93, %rh5;
	mov.u32 	%r94, 0;
	setp.le.s32 	%p51, %r93, %r94;
	@%p51 bra 	$Lt_0_51714;
 //<loop> Part of loop body line 6, head labeled $Lt_0_38402
	.loc	28	191	0
	mov.f64 	%fd183, 0d3ff0000000000000;	// 1
	add.f64 	%fd184, %fd178, %fd17;
	cvt.rzi.s32.f64 	%r95, %fd184;
	cvt.rn.f64.s32 	%fd185, %r95;
	sub.f64 	%fd186, %fd182, %fd185;
	sub.f64 	%fd187, %fd183, %fd186;
	mul.f64 	%fd188, %fd104, %fd187;
	cvt.rn.f32.f64 	%f102, %fd188;
	mov.f32 	%f54, %f102;
	bra.uni 	$Lt_0_51458;
$Lt_0_51714:
 //<loop> Part of loop body line 6, head labeled $Lt_0_38402
	.loc	28	192	0
	add.f64 	%fd189, %fd178, %fd17;
	cvt.rzi.s32.f64 	%r96, %fd189;
	cvt.rn.f64.s32 	%fd190, %r96;
	sub.f64 	%fd191, %fd182, %fd190;
	mul.f64 	%fd192, %fd104, %fd191;
	neg.f64 	%fd193, %fd192;
	cvt.rn.f32.f64 	%f102, %fd193;
	mov.f32 	%f54, %f102;
$Lt_0_51458:
 //<loop> Part of loop body line 6, head labeled $Lt_0_38402
	rcp.rn.f64 	%fd47, %fd43;
	cvt.s32.s16 	%r97, %rh9;
	mov.u32 	%r98, 0;
	setp.le.s32 	%p52, %r97, %r98;
	@%p52 bra 	$Lt_0_52226;
 //<loop> Part of loop body line 6, head labeled $Lt_0_38402
	.loc	28	193	0
	mov.f64 	%fd194, 0d3ff0000000000000;	// 1
	cvt.rn.f64.s32 	%fd195, %r90;
	sub.f64 	%fd196, %fd180, %fd195;
	sub.f64 	%fd197, %fd194, %fd196;
	mul.f64 	%fd198, %fd47, %fd197;
	cvt.rn.f32.f64 	%f103, %fd198;
	mov.f32 	%f56, %f103;
	bra.uni 	$Lt_0_60162;
$Lt_0_52226:
 //<loop> Part of loop body line 6, head labeled $Lt_0_38402
	.loc	28	194	0
	cvt.rn.f64.s32 	%fd199, %r90;
	sub.f64 	%fd200, %fd180, %fd199;
	mul.f64 	%fd201, %fd47, %fd200;
	neg.f64 	%fd202, %fd201;
	cvt.rn.f32.f64 	%f104, %fd202;
	mov.f32 	%f56, %f104;
$Lt_0_60162:
$Lt_0_20994:
 //<loop> Part of loop body line 6, head labeled $Lt_0_38402
	.loc	28	197	0
	mov.u32 	%r99, 1;
	setp.le.s32 	%p53, %r51, %r99;
	@%p53 bra 	$Lt_0_258;
 //<loop> Part of loop body line 6, head labeled $Lt_0_38402
	.loc	28	200	0
	mov.s32 	%r100, %r41;
	mov.s32 	%r101, %r100;
	.loc	28	201	0
	mov.s32 	%r102, %r43;
	mov.s32 	%r103, %r102;
	.loc	28	202	0
	mov.s32 	%r104, %r45;
	mov.s32 	%r105, %r104;
	.loc	28	207	0
	mov.u32 	%r106, 0;
	setp.lt.s32 	%p54, %r100, %r106;
	@%p54 bra 	$Lt_0_60930;
 //<loop> Part of loop body line 6, head labeled $Lt_0_38402
	setp.le.s32 	%p55, %r34, %r100;
	@%p55 bra 	$Lt_0_61186;
 //<loop> Part of loop body line 6, head labeled $Lt_0_38402
	mov.u32 	%r107, 0;
	setp.lt.s32 	%p56, %r102, %r107;
	@%p56 bra 	$Lt_0_61442;
 //<loop> Part of loop body line 6, head labeled $Lt_0_38402
	setp.le.s32 	%p57, %r35, %r102;
	@%p57 bra 	$Lt_0_61698;
 //<loop> Part of loop body line 6, head labeled $Lt_0_38402
	mov.u32 	%r108, 0;
	setp.lt.s32 	%p58, %r104, %r108;
	@%p58 bra 	$Lt_0_61954;
 //<loop> Part of loop body line 6, head labeled $Lt_0_38402
	setp.le.s32 	%p59, %r36, %r104;
	@%p59 bra 	$Lt_0_62210;
 //<loop> Part of loop body line 6, head labeled $Lt_0_38402
	mov.f32 	%f105, %f59;
	mov.f32 	%f106, %f56;
	mov.f32 	%f102, %f54;
	ld.param.u64 	%rd6, [__cudaparm__Z4projPKfPKiS2_S0_S0_S0_Pf_vol];
	mov.f32 	%f107, 0f00000000;   	// 0
	mov.f32 	%f108, 0f00000000;   	// 0
$L_0_34818:
 //<loop> Loop body line 207
	mul.lo.s32 	%r109, %r34, %r103;
	mul.lo.s32 	%r110, %r34, %r105;
	mul.lo.s32 	%r111, %r35, %r110;
	add.s32 	%r112, %r109, %r111;
	add.s32 	%r113, %r101, %r112;
	cvt.s64.s32 	%rd7, %r113;
	mul.wide.s32 	%rd8, %r113, 4;
	ld.param.u64 	%rd6, [__cudaparm__Z4projPKfPKiS2_S0_S0_S0_Pf_vol];
	add.u64 	%rd9, %rd6, %rd8;
	ld.global.f32 	%f109, [%rd9+0];
	setp.gt.f32 	%p60, %f106, %f102;
	@!%p60 bra 	$Lt_0_52738;
 //<loop> Part of loop body line 207, head labeled $L_0_34818
	setp.lt.f32 	%p61, %f105, %f102;
	@!%p61 bra 	$Lt_0_53250;
 //<loop> Part of loop body line 207, head labeled $L_0_34818
	.loc	28	211	0
	sub.f32 	%f102, %f102, %f105;
	sub.f32 	%f106, %f106, %f105;
	.loc	28	212	0
	mad.f32 	%f107, %f109, %f105, %f107;
	.loc	28	215	0
	add.f32 	%f108, %f105, %f108;
	.loc	28	216	0
	cvt.s32.s16 	%r114, %rh13;
	cvt.rn.f32.s32 	%f110, %r114;
	div.full.f32 	%f105, %f110, %f37;
	.loc	28	217	0
	add.s32 	%r105, %r105, %r114;
	bra.uni 	$Lt_0_53506;
$Lt_0_53250:
 //<loop> Part of loop body line 207, head labeled $L_0_34818
	.loc	28	220	0
	sub.f32 	%f106, %f106, %f102;
	sub.f32 	%f105, %f105, %f102;
	.loc	28	221	0
	mad.f32 	%f107, %f109, %f102, %f107;
	.loc	28	224	0
	add.f32 	%f108, %f102, %f108;
	.loc	28	225	0
	cvt.s32.s16 	%r115, %rh5;
	cvt.rn.f32.s32 	%f111, %r115;
	div.full.f32 	%f102, %f111, %f35;
	.loc	28	226	0
	add.s32 	%r101, %r101, %r115;
	bra.uni 	$Lt_0_53506;
$Lt_0_52738:
 //<loop> Part of loop body line 207, head labeled $L_0_34818
	setp.lt.f32 	%p62, %f105, %f106;
	@!%p62 bra 	$Lt_0_53762;
 //<loop> Part of loop body line 207, head labeled $L_0_34818
	.loc	28	231	0
	sub.f32 	%f102, %f102, %f105;
	sub.f32 	%f106, %f106, %f105;
	.loc	28	232	0
	mad.f32 	%f107, %f109, %f105, %f107;
	.loc	28	235	0
	add.f32 	%f108, %f105, %f108;
	.loc	28	236	0
	cvt.s32.s16 	%r116, %rh13;
	cvt.rn.f32.s32 	%f112, %r116;
	div.full.f32 	%f105, %f112, %f37;
	.loc	28	237	0
	add.s32 	%r105, %r105, %r116;
	bra.uni 	$Lt_0_53506;
$Lt_0_53762:
 //<loop> Part of loop body line 207, head labeled $L_0_34818
	.loc	28	240	0
	sub.f32 	%f102, %f102, %f106;
	sub.f32 	%f105, %f105, %f106;
	.loc	28	241	0
	mad.f32 	%f107, %f109, %f106, %f107;
	.loc	28	244	0
	add.f32 	%f108, %f106, %f108;
	.loc	28	245	0
	cvt.s32.s16 	%r117, %rh9;
	cvt.rn.f32.s32 	%f113, %r117;
	div.full.f32 	%f106, %f113, %f36;
	.loc	28	246	0
	add.s32 	%r103, %r103, %r117;
$Lt_0_53506:
$Lt_0_52482:
 //<loop> Part of loop body line 207, head labeled $L_0_34818
	.loc	28	207	0
	mov.u32 	%r118, 0;
	setp.lt.s32 	%p63, %r101, %r118;
	@%p63 bra 	$Lt_0_62466;
 //<loop> Part of loop body line 207, head labeled $L_0_34818
	setp.le.s32 	%p64, %r34, %r101;
	@%p64 bra 	$Lt_0_62722;
 //<loop> Part of loop body line 207, head labeled $L_0_34818
	mov.u32 	%r119, 0;
	setp.lt.s32 	%p65, %r103, %r119;
	@%p65 bra 	$Lt_0_62978;
 //<loop> Part of loop body line 207, head labeled $L_0_34818
	setp.le.s32 	%p66, %r35, %r103;
	@%p66 bra 	$Lt_0_63234;
 //<loop> Part of loop body line 207, head labeled $L_0_34818
	mov.u32 	%r120, 0;
	setp.lt.s32 	%p67, %r105, %r120;
	@%p67 bra 	$Lt_0_63490;
 //<loop> Part of loop body line 207, head labeled $L_0_34818
	setp.gt.s32 	%p68, %r36, %r105;
	@%p68 bra 	$L_0_34818;
 //<loop> Part of loop body line 6, head labeled $Lt_0_38402
	mov.f32 	%f54, %f102;
	mov.f32 	%f56, %f106;
	mov.f32 	%f59, %f105;
	bra.uni 	$L_0_35074;
$Lt_0_62466:
 //<loop> Part of loop body line 6, head labeled $Lt_0_38402
	mov.f32 	%f54, %f102;
	mov.f32 	%f56, %f106;
	mov.f32 	%f59, %f105;
	bra.uni 	$L_0_35074;
$Lt_0_62722:
 //<loop> Part of loop body line 6, head labeled $Lt_0_38402
	mov.f32 	%f54, %f102;
	mov.f32 	%f56, %f106;
	mov.f32 	%f59, %f105;
	bra.uni 	$L_0_35074;
$Lt_0_62978:
 //<loop> Part of loop body line 6, head labeled $Lt_0_38402
	mov.f32 	%f54, %f102;
	mov.f32 	%f56, %f106;
	mov.f32 	%f59, %f105;
	bra.uni 	$L_0_35074;
$Lt_0_63234:
 //<loop> Part of loop body line 6, head labeled $Lt_0_38402
	mov.f32 	%f54, %f102;
	mov.f32 	%f56, %f106;
	mov.f32 	%f59, %f105;
	bra.uni 	$L_0_35074;
$Lt_0_63490:
 //<loop> Part of loop body line 6, head labeled $Lt_0_38402
	mov.f32 	%f54, %f102;
	mov.f32 	%f56, %f106;
	mov.f32 	%f59, %f105;
	bra.uni 	$L_0_35074;
$Lt_0_60930:
 //<loop> Part of loop body line 6, head labeled $Lt_0_38402
	mov.f32 	%f107, 0f00000000;   	// 0
	mov.f32 	%f108, 0f00000000;   	// 0
	bra.uni 	$L_0_35074;
$Lt_0_61186:
 //<loop> Part of loop body line 6, head labeled $Lt_0_38402
	mov.f32 	%f107, 0f00000000;   	// 0
	mov.f32 	%f108, 0f00000000;   	// 0
	bra.uni 	$L_0_35074;
$Lt_0_61442:
 //<loop> Part of loop body line 6, head labeled $Lt_0_38402
	mov.f32 	%f107, 0f00000000;   	// 0
	mov.f32 	%f108, 0f00000000;   	// 0
	bra.uni 	$L_0_35074;
$Lt_0_61698:
 //<loop> Part of loop body line 6, head labeled $Lt_0_38402
	mov.f32 	%f107, 0f00000000;   	// 0
	mov.f32 	%f108, 0f00000000;   	// 0
	bra.uni 	$L_0_35074;
$Lt_0_61954:
 //<loop> Part of loop body line 6, head labeled $Lt_0_38402
	mov.f32 	%f107, 0f00000000;   	// 0
	mov.f32 	%f108, 0f00000000;   	// 0
	bra.uni 	$L_0_35074;
$Lt_0_62210:
 //<loop> Part of loop body line 6, head labeled $Lt_0_38402
	mov.f32 	%f107, 0f00000000;   	// 0
	mov.f32 	%f108, 0f00000000;   	// 0
$L_0_35074:
 //<loop> Part of loop body line 6, head labeled $Lt_0_38402
	.loc	28	250	0
	ld.param.u64 	%rd10, [__cudaparm__Z4projPKfPKiS2_S0_S0_S0_Pf_proj];
	cvt.s64.s32 	%rd11, %r30;
	mul.wide.s32 	%rd12, %r30, 4;
	add.u64 	%rd13, %rd10, %rd12;
	ld.global.f32 	%f114, [%rd13+0];
	sub.f32 	%f115, %f114, %f107;
	st.global.f32 	[%rd13+0], %f115;
	.loc	28	6	0
	ld.param.u64 	%rd1, [__cudaparm__Z4projPKfPKiS2_S0_S0_S0_Pf_projSize];
	.loc	28	251	0
	ld.global.s32 	%r121, [%rd1+0];
	mul.lo.s32 	%r122, %r121, %r31;
	add.s32 	%r123, %r33, %r122;
	cvt.s64.s32 	%rd14, %r123;
	mul.wide.s32 	%rd15, %r123, 4;
	add.u64 	%rd16, %rd10, %rd15;
	ld.global.f32 	%f116, [%rd16+0];
	div.full.f32 	%f117, %f116, %f108;
	st.global.f32 	[%rd16+0], %f117;
	ld.global.s32 	%r1, [%rd1+0];
	ld.global.s32 	%r2, [%rd1+4];
	mul.lo.s32 	%r9, %r1, %r2;
$Lt_0_258:
 //<loop> Part of loop body line 6, head labeled $Lt_0_38402
	.loc	28	252	0
	add.s32 	%r29, %r27, %r28;
	setp.gt.s32 	%p69, %r9, %r29;
	@%p69 bra 	$Lt_0_38402;
$Lt_0_37890:
	.loc	28	253	0
	exit;
$LDWend__Z4projPKfPKiS2_S0_S0_S0_Pf:
	} // _Z4projPKfPKiS2_S0_S0_S0_Pf



// ===== COMPILED SASS (sm_100) =====

	.target	sm_100

	.elftype	@"ET_EXEC"


//--------------------- .note.nv.tkinfo           --------------------------
	.section	.note.nv.tkinfo,"",@"SHT_NOTE"
	.sectionflags	@"SHF_NOTE_NV_TKINFO"
	.tkinfo
        /*0018*/ 	.word	0x00000002
        /*0030*/ 	.string	""
        /*0030*/ 	.string	"ptxas"
        /*0030*/ 	.string	"Cuda compilation tools, release 13.0, V13.0.88"
        /*0030*/ 	.string	"Build cuda_13.0.r13.0/compiler.36424714_0"
        /*0030*/ 	.string	"-arch sm_100 "



//--------------------- .note.nv.cuinfo           --------------------------
	.section	.note.nv.cuinfo,"",@"SHT_NOTE"
	.sectionflags	@"SHF_NOTE_NV_CUINFO"
        /*0018*/ 	.short	0x0002
        /*001a*/ 	.short	0x000d
        /*001c*/ 	.short	0x0082
	.zero		2


//--------------------- .nv.info                  --------------------------
	.section	.nv.info,"",@"SHT_CUDA_INFO"
	.align	4


	//----- nvinfo : EIATTR_REGCOUNT
	.align		4
        /*0000*/ 	.byte	0x04, 0x2f
        /*0002*/ 	.short	(.L_1 - .L_0)
	.align		4
.L_0:
        /*0004*/ 	.word	index@(_Z4projPKfPKiS2_S0_S0_S0_Pf)
        /*0008*/ 	.word	0x00000046


	//----- nvinfo : EIATTR_FRAME_SIZE
	.align		4
.L_1:
        /*000c*/ 	.byte	0x04, 0x11
        /*000e*/ 	.short	(.L_3 - .L_2)
	.align		4
.L_2:
        /*0010*/ 	.word	index@($__internal_3_$__cuda_sm20_rcp_f64_v3)
        /*0014*/ 	.word	0x00000000


	//----- nvinfo : EIATTR_FRAME_SIZE
	.align		4
.L_3:
        /*0018*/ 	.byte	0x04, 0x11
        /*001a*/ 	.short	(.L_5 - .L_4)
	.align		4
.L_4:
        /*001c*/ 	.word	index@($__internal_2_$__cuda_sm20_div_rn_f64_full)
        /*0020*/ 	.word	0x00000000


	//----- nvinfo : EIATTR_FRAME_SIZE
	.align		4
.L_5:
        /*0024*/ 	.byte	0x04, 0x11
        /*0026*/ 	.short	(.L_7 - .L_6)
	.align		4
.L_6:
        /*0028*/ 	.word	index@($__internal_1_$__cuda_sm20_div_rn_f64_fast)
        /*002c*/ 	.word	0x00000000


	//----- nvinfo : EIATTR_FRAME_SIZE
	.align		4
.L_7:
        /*0030*/ 	.byte	0x04, 0x11
        /*0032*/ 	.short	(.L_9 - .L_8)
	.align		4
.L_8:
        /*0034*/ 	.word	index@($__internal_0_$__cuda_sm20_dblrcp_rn_slowpath_v3)
        /*0038*/ 	.word	0x00000000


	//----- nvinfo : EIATTR_FRAME_SIZE
	.align		4
.L_9:
        /*003c*/ 	.byte	0x04, 0x11
        /*003e*/ 	.short	(.L_11 - .L_10)
	.align		4
.L_10:
        /*0040*/ 	.word	index@(_Z4projPKfPKiS2_S0_S0_S0_Pf)
        /*0044*/ 	.word	0x00000000


	//----- nvinfo : EIATTR_MIN_STACK_SIZE
	.align		4
.L_11:
        /*0048*/ 	.byte	0x04, 0x12
        /*004a*/ 	.short	(.L_13 - .L_12)
	.align		4
.L_12:
        /*004c*/ 	.word	index@(_Z4projPKfPKiS2_S0_S0_S0_Pf)
        /*0050*/ 	.word	0x00000000
.L_13:


//--------------------- .nv.compat                --------------------------
	.section	.nv.compat,"",@"SHT_CUDA_COMPAT_INFO"
	.align	4
        /*0000*/ 	.byte	0x02, 0x09, 0x00, 0x00, 0x02, 0x02, 0x01, 0x00, 0x02, 0x05, 0x05, 0x00, 0x03, 0x07, 0x01, 0x01
        /*0010*/ 	.byte	0x02, 0x03, 0x00, 0x00, 0x02, 0x06, 0x01, 0x00, 0x04, 0x0b, 0x08, 0x00, 0x01, 0x00, 0x00, 0x00
        /*0020*/ 	.byte	0x00, 0x00, 0x00, 0x00


//--------------------- .nv.info._Z4projPKfPKiS2_S0_S0_S0_Pf --------------------------
	.section	.nv.info._Z4projPKfPKiS2_S0_S0_S0_Pf,"",@"SHT_CUDA_INFO"
	.sectionflags	@""
	.align	4


	//----- nvinfo : EIATTR_CUDA_API_VERSION
	.align		4
        /*0000*/ 	.byte	0x04, 0x37
        /*0002*/ 	.short	(.L_15 - .L_14)
.L_14:
        /*0004*/ 	.word	0x00000082


	//----- nvinfo : EIATTR_KPARAM_INFO
	.align		4
.L_15:
        /*0008*/ 	.byte	0x04, 0x17
        /*000a*/ 	.short	(.L_17 - .L_16)
.L_16:
        /*000c*/ 	.word	0x00000000
        /*0010*/ 	.short	0x0006
        /*0012*/ 	.short	0x0030
        /*0014*/ 	.byte	0x00, 0xf0, 0x21, 0x00


	//----- nvinfo : EIATTR_KPARAM_INFO
	.align		4
.L_17:
        /*0018*/ 	.byte	0x04, 0x17
        /*001a*/ 	.short	(.L_19 - .L_18)
.L_18:
        /*001c*/ 	.word	0x00000000
        /*0020*/ 	.short	0x0005
        /*0022*/ 	.short	0x0028
        /*0024*/ 	.byte	0x00, 0xf0, 0x21, 0x00


	//----- nvinfo : EIATTR_KPARAM_INFO
	.align		4
.L_19:
        /*0028*/ 	.byte	0x04, 0x17
        /*002a*/ 	.short	(.L_21 - .L_20)
.L_20:
        /*002c*/ 	.word	0x00000000
        /*0030*/ 	.short	0x0004
        /*0032*/ 	.short	0x0020
        /*0034*/ 	.byte	0x00, 0xf0, 0x21, 0x00


	//----- nvinfo : EIATTR_KPARAM_INFO
	.align		4
.L_21:
        /*0038*/ 	.byte	0x04, 0x17
        /*003a*/ 	.short	(.L_23 - .L_22)
.L_22:
        /*003c*/ 	.word	0x00000000
        /*0040*/ 	.short	0x0003
        /*0042*/ 	.short	0x0018
        /*0044*/ 	.byte	0x00, 0xf0, 0x21, 0x00


	//----- nvinfo : EIATTR_KPARAM_INFO
	.align		4
.L_23:
        /*0048*/ 	.byte	0x04, 0x17
        /*004a*/ 	.short	(.L_25 - .L_24)
.L_24:
        /*004c*/ 	.word	0x00000000
        /*0050*/ 	.short	0x0002
        /*0052*/ 	.short	0x0010
        /*0054*/ 	.byte	0x00, 0xf0, 0x21, 0x00


	//----- nvinfo : EIATTR_KPARAM_INFO
	.align		4
.L_25:
        /*0058*/ 	.byte	0x04, 0x17
        /*005a*/ 	.short	(.L_27 - .L_26)
.L_26:
        /*005c*/ 	.word	0x00000000
        /*0060*/ 	.short	0x0001
        /*0062*/ 	.short	0x0008
        /*0064*/ 	.byte	0x00, 0xf0, 0x21, 0x00


	//----- nvinfo : EIATTR_KPARAM_INFO
	.align		4
.L_27:
        /*0068*/ 	.byte	0x04, 0x17
        /*006a*/ 	.short	(.L_29 - .L_28)
.L_28:
        /*006c*/ 	.word	0x00000000
        /*0070*/ 	.short	0x0000
        /*0072*/ 	.short	0x0000
        /*0074*/ 	.byte	0x00, 0xf0, 0x21, 0x00


	//----- nvinfo : EIATTR_SPARSE_MMA_MASK
	.align		4
.L_29:
        /*0078*/ 	.byte	0x03, 0x50
        /*007a*/ 	.short	0x0000


	//----- nvinfo : EIATTR_MAXREG_COUNT
	.align		4
        /*007c*/ 	.byte	0x03, 0x1b
        /*007e*/ 	.short	0x00ff


	//----- nvinfo : EIATTR_MERCURY_ISA_VERSION
	.align		4
        /*0080*/ 	.byte	0x03, 0x5f
        /*0082*/ 	.short	0x0101


	//----- nvinfo : EIATTR_VRC_CTA_INIT_COUNT
	.align		4
        /*0084*/ 	.byte	0x02, 0x4a
	.zero		1
	.zero		1


	//----- nvinfo : EIATTR_EXIT_INSTR_OFFSETS
	.align		4
        /*0088*/ 	.byte	0x04, 0x1c
        /*008a*/ 	.short	(.L_31 - .L_30)


	//   ....[0]....
.L_30:
        /*008c*/ 	.word	0x00000210


	//   ....[1]....
        /*0090*/ 	.word	0x00003010


	//----- nvinfo : EIATTR_CRS_STACK_SIZE
	.align		4
.L_31:
        /*0094*/ 	.byte	0x04, 0x1e
        /*0096*/ 	.short	(.L_33 - .L_32)
.L_32:
        /*0098*/ 	.word	0x00000000


	//----- nvinfo : EIATTR_CBANK_PARAM_SIZE
	.align		4
.L_33:
        /*009c*/ 	.byte	0x03, 0x19
        /*009e*/ 	.short	0x0038


	//----- nvinfo : EIATTR_PARAM_CBANK
	.align		4
        /*00a0*/ 	.byte	0x04, 0x0a
        /*00a2*/ 	.short	(.L_35 - .L_34)
	.align		4
.L_34:
        /*00a4*/ 	.word	index@(.nv.constant0._Z4projPKfPKiS2_S0_S0_S0_Pf)
        /*00a8*/ 	.short	0x0380
        /*00aa*/ 	.short	0x0038


	//----- nvinfo : EIATTR_SW_WAR
	.align		4
.L_35:
        /*00ac*/ 	.byte	0x04, 0x36
        /*00ae*/ 	.short	(.L_37 - .L_36)
.L_36:
        /*00b0*/ 	.word	0x00000008
.L_37:


//--------------------- .nv.callgraph             --------------------------
	.section	.nv.callgraph,"",@"SHT_CUDA_CALLGRAPH"
	.align	4
	.sectionentsize	8
	.align		4
        /*0000*/ 	.word	0x00000000
	.align		4
        /*0004*/ 	.word	0xffffffff
	.align		4
        /*0008*/ 	.word	0x00000000
	.align		4
        /*000c*/ 	.word	0xfffffffe
	.align		4
        /*0010*/ 	.word	0x00000000
	.align		4
        /*0014*/ 	.word	0xfffffffd
	.align		4
        /*0018*/ 	.word	0x00000000
	.align		4
        /*001c*/ 	.word	0xfffffffc


//--------------------- .text._Z4projPKfPKiS2_S0_S0_S0_Pf --------------------------
	.section	.text._Z4projPKfPKiS2_S0_S0_S0_Pf,"ax",@progbits
	.align	128
.text._Z4projPKfPKiS2_S0_S0_S0_Pf:
        .type           _Z4projPKfPKiS2_S0_S0_S0_Pf,@function
        .size           _Z4projPKfPKiS2_S0_S0_S0_Pf,(.L_x_66 - _Z4projPKfPKiS2_S0_S0_S0_Pf)
        .other          _Z4projPKfPKiS2_S0_S0_S0_Pf,@"STO_CUDA_ENTRY STV_DEFAULT"
_Z4projPKfPKiS2_S0_S0_S0_Pf:
[----:B------:R-:W-:Y:S08]  /*0000*/  LDC R1, c[0x0][0x37c] ;  /* 0x0000df00ff017b82 */ /* 0x000ff00000000800 */
[----:B------:R-:W0:Y:S01]  /*0010*/  LDC.64 R2, c[0x0][0x390] ;  /* 0x0000e400ff027b82 */ /* 0x000e220000000a00 */
[----:B------:R-:W0:Y:S02]  /*0020*/  LDCU.64 UR12, c[0x0][0x358] ;  /* 0x00006b00ff0c77ac */ /* 0x000e240008000a00 */
[----:B0-----:R-:W2:Y:S04]  /*0030*/  LDG.E R19, desc[UR12][R2.64] ;  /* 0x0000000c02137981 */ /* 0x001ea8000c1e1900 */
[----:B------:R0:W2:Y:S01]  /*0040*/  LDG.E R0, desc[UR12][R2.64+0x4] ;  /* 0x0000040c02007981 */ /* 0x0000a2000c1e1900 */
[----:B------:R-:W1:Y:S01]  /*0050*/  S2UR UR8, SR_CTAID.Y ;  /* 0x00000000000879c3 */ /* 0x000e620000002600 */
[----:B------:R-:W3:Y:S01]  /*0060*/  LDCU UR4, c[0x0][0x364] ;  /* 0x00006c80ff0477ac */ /* 0x000ee20008000800 */
[----:B------:R-:W0:Y:S01]  /*0070*/  S2R R5, SR_TID.Z ;  /* 0x0000000000057919 */ /* 0x000e220000002300 */
[----:B------:R-:W4:Y:S01]  /*0080*/  LDCU UR5, c[0x0][0x360] ;  /* 0x00006c00ff0577ac */ /* 0x000f220008000800 */
[----:B------:R-:W5:Y:S04]  /*0090*/  S2R R4, SR_TID.Y ;  /* 0x0000000000047919 */ /* 0x000f680000002200 */
[----:B------:R-:W0:Y:S01]  /*00a0*/  S2UR UR7, SR_CTAID.X ;  /* 0x00000000000779c3 */ /* 0x000e220000002500 */
[----:B------:R-:W1:Y:S01]  /*00b0*/  LDCU UR9, c[0x0][0x370] ;  /* 0x00006e00ff0977ac */ /* 0x000e620008000800 */
[----:B------:R-:W5:Y:S01]  /*00c0*/  S2R R6, SR_TID.X ;  /* 0x0000000000067919 */ /* 0x000f620000002100 */
[----:B------:R-:W0:Y:S01]  /*00d0*/  LDCU UR6, c[0x0][0x368] ;  /* 0x00006d00ff0677ac */ /* 0x000e220008000800 */
[----:B---3--:R-:W-:-:S02]  /*00e0*/  ULOP3.LUT UR4, UR4, 0xffff, URZ, 0xc0, !UPT ;  /* 0x0000ffff04047892 */ /* 0x008fc4000f8ec0ff */
[----:B----4-:R-:W-:Y:S02]  /*00f0*/  ULOP3.LUT UR5, UR5, 0xffff, URZ, 0xc0, !UPT ;  /* 0x0000ffff05057892 */ /* 0x010fe4000f8ec0ff */
[----:B-1----:R-:W-:Y:S02]  /*0100*/  ULOP3.LUT UR8, UR8, 0xffff, URZ, 0xc0, !UPT ;  /* 0x0000ffff08087892 */ /* 0x002fe4000f8ec0ff */
[----:B------:R-:W-:Y:S02]  /*0110*/  ULOP3.LUT UR9, UR9, 0xffff, URZ, 0xc0, !UPT ;  /* 0x0000ffff09097892 */ /* 0x000fe4000f8ec0ff */
[----:B------:R-:W-:Y:S02]  /*0120*/  UIMAD UR10, UR4, UR5, URZ ;  /* 0x00000005040a72a4 */ /* 0x000fe4000f8e02ff */
[----:B0-----:R-:W-:Y:S02]  /*0130*/  ULOP3.LUT UR6, UR6, 0xffff, URZ, 0xc0, !UPT ;  /* 0x0000ffff06067892 */ /* 0x001fe4000f8ec0ff */
[----:B------:R-:W-:Y:S01]  /*0140*/  ULOP3.LUT UR7, UR7, 0xffff, URZ, 0xc0, !UPT ;  /* 0x0000ffff07077892 */ /* 0x000fe2000f8ec0ff */
[----:B------:R-:W-:-:S03]  /*0150*/  LOP3.LUT R3, R5, 0xffff, RZ, 0xc0, !PT ;  /* 0x0000ffff05037812 */ /* 0x000fc600078ec0ff */
[----:B------:R-:W-:Y:S02]  /*0160*/  UIMAD UR8, UR9, UR8, UR7 ;  /* 0x00000008090872a4 */ /* 0x000fe4000f8e0207 */
[----:B------:R-:W-:Y:S01]  /*0170*/  UIMAD UR7, UR10, UR6, URZ ;  /* 0x000000060a0772a4 */ /* 0x000fe2000f8e02ff */
[----:B-----5:R-:W-:Y:S01]  /*0180*/  LOP3.LUT R2, R4, 0xffff, RZ, 0xc0, !PT ;  /* 0x0000ffff04027812 */ /* 0x020fe200078ec0ff */
[----:B------:R-:W-:Y:S02]  /*0190*/  IMAD R3, R3, UR10, RZ ;  /* 0x0000000a03037c24 */ /* 0x000fe4000f8e02ff */
[----:B------:R-:W-:Y:S01]  /*01a0*/  UIMAD UR7, UR7, UR8, URZ ;  /* 0x00000008070772a4 */ /* 0x000fe2000f8e02ff */
[----:B------:R-:W-:Y:S01]  /*01b0*/  LOP3.LUT R4, R6, 0xffff, RZ, 0xc0, !PT ;  /* 0x0000ffff06047812 */ /* 0x000fe200078ec0ff */
[----:B------:R-:W-:-:S04]  /*01c0*/  IMAD R2, R2, UR5, RZ ;  /* 0x0000000502027c24 */ /* 0x000fc8000f8e02ff */
[----:B------:R-:W-:Y:S02]  /*01d0*/  VIADD R5, R3, UR7 ;  /* 0x0000000703057c36 */ /* 0x000fe40008000000 */
[----:B--2---:R-:W-:-:S03]  /*01e0*/  IMAD R17, R19, R0, RZ ;  /* 0x0000000013117224 */ /* 0x004fc600078e02ff */
[----:B------:R-:W-:-:S04]  /*01f0*/  IADD3 R0, PT, PT, R5, R2, R4 ;  /* 0x0000000205007210 */ /* 0x000fc80007ffe004 */
[----:B------:R-:W-:-:S13]  /*0200*/  ISETP.GT.AND P0, PT, R17, R0, PT ;  /* 0x000000001100720c */ /* 0x000fda0003f04270 */
[----:B------:R-:W-:Y:S05]  /*0210*/  @!P0 EXIT ;  /* 0x000000000000894d */ /* 0x000fea0003800000 */
[----:B------:R-:W0:Y:S01]  /*0220*/  LDCU UR8, c[0x0][0x374] ;  /* 0x00006e80ff0877ac */ /* 0x000e220008000800 */
[----:B------:R-:W-:Y:S01]  /*0230*/  IADD3 R3, PT, PT, R3, UR7, R4 ;  /* 0x0000000703037c10 */ /* 0x000fe2000fffe004 */
[----:B------:R-:W-:-:S04]  /*0240*/  IMAD.MOV.U32 R15, RZ, RZ, RZ ;  /* 0x000000ffff0f7224 */ /* 0x000fc800078e00ff */
[----:B------:R-:W-:-:S05]  /*0250*/  IMAD.IADD R18, R2, 0x1, R3 ;  /* 0x0000000102127824 */ /* 0x000fca00078e0203 */
[----:B------:R-:W-:Y:S01]  /*0260*/  MOV R16, R18 ;  /* 0x0000001200107202 */ /* 0x000fe20000000f00 */
[----:B0-----:R-:W-:-:S04]  /*0270*/  ULOP3.LUT UR8, UR8, 0xffff, URZ, 0xc0, !UPT ;  /* 0x0000ffff08087892 */ /* 0x001fc8000f8ec0ff */
[----:B------:R-:W-:-:S04]  /*0280*/  UIMAD UR8, UR9, UR8, URZ ;  /* 0x00000008090872a4 */ /* 0x000fc8000f8e02ff */
[----:B------:R-:W-:-:S04]  /*0290*/  UIMAD UR8, UR5, UR8, URZ ;  /* 0x00000008050872a4 */ /* 0x000fc8000f8e02ff */
[----:B------:R-:W-:-:S04]  /*02a0*/  UIMAD UR8, UR4, UR8, URZ ;  /* 0x00000008040872a4 */ /* 0x000fc8000f8e02ff */
[----:B------:R-:W-:-:S12]  /*02b0*/  UIMAD UR8, UR6, UR8, URZ ;  /* 0x00000008060872a4 */ /* 0x000fd8000f8e02ff */
.L_x_53:
[----:B0-----:R-:W0:Y:S02]  /*02c0*/  LDC.64 R2, c[0x0][0x3a8] ;  /* 0x0000ea00ff027b82 */ /* 0x001e240000000a00 */
[----:B0-2---:R-:W2:Y:S04]  /*02d0*/  LDG.E R34, desc[UR12][R2.64] ;  /* 0x0000000c02227981 */ /* 0x005ea8000c1e1900 */
[----:B------:R-:W3:Y:S02]  /*02e0*/  LDG.E R35, desc[UR12][R2.64+0x4] ;  /* 0x0000040c02237981 */ /* 0x000ee4000c1e1900 */
[----:B------:R-:W0:Y:S08]  /*02f0*/  LDC.64 R8, c[0x0][0x380] ;  /* 0x0000e000ff087b82 */ /* 0x000e300000000a00 */
[----:B-1----:R-:W1:Y:S08]  /*0300*/  LDC.64 R10, c[0x0][0x388] ;  /* 0x0000e200ff0a7b82 */ /* 0x002e700000000a00 */
[----:B------:R-:W4:Y:S01]  /*0310*/  LDC.64 R20, c[0x0][0x3a0] ;  /* 0x0000e800ff147b82 */ /* 0x000f220000000a00 */
[----:B0-----:R-:W5:Y:S04]  /*0320*/  LDG.E R28, desc[UR12][R8.64+0x4] ;  /* 0x0000040c081c7981 */ /* 0x001f68000c1e1900 */
[----:B------:R-:W5:Y:S04]  /*0330*/  LDG.E R24, desc[UR12][R8.64+0x10] ;  /* 0x0000100c08187981 */ /* 0x000f68000c1e1900 */
[----:B------:R-:W5:Y:S04]  /*0340*/  LDG.E R25, desc[UR12][R8.64+0xc] ;  /* 0x00000c0c08197981 */ /* 0x000f68000c1e1900 */
[----:B------:R-:W5:Y:S04]  /*0350*/  LDG.E R30, desc[UR12][R8.64+0x1c] ;  /* 0x00001c0c081e7981 */ /* 0x000f68000c1e1900 */
[----:B------:R-:W5:Y:S04]  /*0360*/  LDG.E R26, desc[UR12][R8.64] ;  /* 0x0000000c081a7981 */ /* 0x000f68000c1e1900 */
[----:B-1----:R-:W5:Y:S04]  /*0370*/  LDG.E R13, desc[UR12][R10.64] ;  /* 0x0000000c0a0d7981 */ /* 0x002f68000c1e1900 */
[----:B------:R-:W5:Y:S04]  /*0380*/  LDG.E R32, desc[UR12][R8.64+0x18] ;  /* 0x0000180c08207981 */ /* 0x000f68000c1e1900 */
[----:B------:R-:W5:Y:S04]  /*0390*/  LDG.E R14, desc[UR12][R10.64+0x4] ;  /* 0x0000040c0a0e7981 */ /* 0x000f68000c1e1900 */
[----:B----4-:R-:W4:Y:S04]  /*03a0*/  LDG.E R27, desc[UR12][R20.64] ;  /* 0x0000000c141b7981 */ /* 0x010f28000c1e1900 */
[----:B------:R-:W4:Y:S04]  /*03b0*/  LDG.E R0, desc[UR12][R8.64+0x8] ;  /* 0x0000080c08007981 */ /* 0x000f28000c1e1900 */
[----:B------:R-:W4:Y:S04]  /*03c0*/  LDG.E R31, desc[UR12][R20.64+0x4] ;  /* 0x0000040c141f7981 */ /* 0x000f28000c1e1900 */
[----:B------:R-:W4:Y:S04]  /*03d0*/  LDG.E R7, desc[UR12][R8.64+0x14] ;  /* 0x0000140c08077981 */ /* 0x000f28000c1e1900 */
[----:B------:R-:W4:Y:S04]  /*03e0*/  LDG.E R33, desc[UR12][R8.64+0x20] ;  /* 0x0000200c08217981 */ /* 0x000f28000c1e1900 */
[----:B------:R-:W4:Y:S04]  /*03f0*/  LDG.E R29, desc[UR12][R20.64+0x8] ;  /* 0x0000080c141d7981 */ /* 0x000f28000c1e1900 */
[----:B------:R0:W4:Y:S01]  /*0400*/  LDG.E R12, desc[UR12][R10.64+0x8] ;  /* 0x0000080c0a0c7981 */ /* 0x000122000c1e1900 */
[----:B------:R-:W-:-:S04]  /*0410*/  IABS R23, R19 ;  /* 0x0000001300177213 */ /* 0x000fc80000000000 */
[----:B0-----:R-:W0:Y:S08]  /*0420*/  I2F.RP R10, R23 ;  /* 0x00000017000a7306 */ /* 0x001e300000209400 */
[----:B0-----:R-:W0:Y:S02]  /*0430*/  MUFU.RCP R10, R10 ;  /* 0x0000000a000a7308 */ /* 0x001e240000001000 */
[----:B0-----:R-:W-:-:S06]  /*0440*/  VIADD R2, R10, 0xffffffe ;  /* 0x0ffffffe0a027836 */ /* 0x001fcc0000000000 */
[----:B------:R0:W1:Y:S01]  /*0450*/  F2I.FTZ.U32.TRUNC.NTZ R3, R2 ;  /* 0x0000000200037305 */ /* 0x000062000021f000 */
[----:B------:R-:W-:Y:S02]  /*0460*/  IABS R8, R16 ;  /* 0x0000001000087213 */ /* 0x000fe40000000000 */
[----:B------:R-:W-:Y:S01]  /*0470*/  IABS R9, R19 ;  /* 0x0000001300097213 */ /* 0x000fe20000000000 */
[----:B0-----:R-:W-:Y:S02]  /*0480*/  IMAD.MOV.U32 R2, RZ, RZ, RZ ;  /* 0x000000ffff027224 */ /* 0x001fe400078e00ff */
[----:B-1----:R-:W-:-:S04]  /*0490*/  IMAD.MOV R22, RZ, RZ, -R3 ;  /* 0x000000ffff167224 */ /* 0x002fc800078e0a03 */
[----:B------:R-:W-:-:S04]  /*04a0*/  IMAD R11, R22, R23, RZ ;  /* 0x00000017160b7224 */ /* 0x000fc800078e02ff */
[----:B------:R-:W-:Y:S01]  /*04b0*/  IMAD.HI.U32 R3, R3, R11, R2 ;  /* 0x0000000b03037227 */ /* 0x000fe200078e0002 */
[----:B------:R-:W-:-:S05]  /*04c0*/  IADD3 R9, PT, PT, RZ, -R9, RZ ;  /* 0x80000009ff097210 */ /* 0x000fca0007ffe0ff */
[----:B------:R-:W-:-:S04]  /*04d0*/  IMAD.HI.U32 R11, R3, R8, RZ ;  /* 0x00000008030b7227 */ /* 0x000fc800078e00ff */
[----:B------:R-:W-:-:S05]  /*04e0*/  IMAD R2, R11, R9, R8 ;  /* 0x000000090b027224 */ /* 0x000fca00078e0208 */
[----:B------:R-:W-:-:S13]  /*04f0*/  ISETP.GT.U32.AND P1, PT, R23, R2, PT ;  /* 0x000000021700720c */ /* 0x000fda0003f24070 */
[----:B------:R-:W-:-:S05]  /*0500*/  @!P1 IMAD.IADD R2, R2, 0x1, -R23 ;  /* 0x0000000102029824 */ /* 0x000fca00078e0a17 */
[----:B------:R-:W-:Y:S02]  /*0510*/  ISETP.GE.U32.AND P0, PT, R2, R23, PT ;  /* 0x000000170200720c */ /* 0x000fe40003f06070 */
[----:B------:R-:W-:Y:S01]  /*0520*/  LOP3.LUT R2, R16, R19, RZ, 0x3c, !PT ;  /* 0x0000001310027212 */ /* 0x000fe200078e3cff */
[----:B------:R-:W-:Y:S01]  /*0530*/  @!P1 VIADD R11, R11, 0x1 ;  /* 0x000000010b0b9836 */ /* 0x000fe20000000000 */
[----:B------:R-:W-:Y:S02]  /*0540*/  ISETP.NE.AND P1, PT, R19, RZ, PT ;  /* 0x000000ff1300720c */ /* 0x000fe40003f25270 */
[----:B------:R-:W-:-:S07]  /*0550*/  ISETP.GE.AND P2, PT, R2, RZ, PT ;  /* 0x000000ff0200720c */ /* 0x000fce0003f46270 */
[----:B------:R-:W-:Y:S02]  /*0560*/  @P0 VIADD R11, R11, 0x1 ;  /* 0x000000010b0b0836 */ /* 0x000fe40000000000 */
[----:B------:R-:W-:-:S04]  /*0570*/  IMAD.MOV R10, RZ, RZ, -R19 ;  /* 0x000000ffff0a7224 */ /* 0x000fc800078e0a13 */
[----:B------:R-:W-:Y:S02]  /*0580*/  @!P2 IADD3 R11, PT, PT, -R11, RZ, RZ ;  /* 0x000000ff0b0ba210 */ /* 0x000fe40007ffe1ff */
[----:B------:R-:W-:-:S05]  /*0590*/  @!P1 LOP3.LUT R11, RZ, R19, RZ, 0x33, !PT ;  /* 0x00000013ff0b9212 */ /* 0x000fca00078e33ff */
[----:B------:R-:W-:-:S04]  /*05a0*/  IMAD R10, R11, R10, R16 ;  /* 0x0000000a0b0a7224 */ /* 0x000fc800078e0210 */
[----:B------:R-:W0:Y:S08]  /*05b0*/  I2F.F64 R22, R10 ;  /* 0x0000000a00167312 */ /* 0x000e300000201c00 */
[----:B------:R-:W1:Y:S01]  /*05c0*/  I2F.F64 R20, R11 ;  /* 0x0000000b00147312 */ /* 0x000e620000201c00 */
[----:B0-----:R-:W-:Y:S01]  /*05d0*/  DADD R22, R22, 0.5 ;  /* 0x3fe0000016167429 */ /* 0x001fe20000000000 */
[----:B------:R-:W-:Y:S01]  /*05e0*/  UMOV UR4, 0x88e368f1 ;  /* 0x88e368f100047882 */ /* 0x000fe20000000000 */
[----:B------:R-:W-:Y:S01]  /*05f0*/  UMOV UR5, 0x3ee4f8b5 ;  /* 0x3ee4f8b500057882 */ /* 0x000fe20000000000 */
[----:B-1----:R-:W-:-:S04]  /*0600*/  DADD R20, R20, 0.5 ;  /* 0x3fe0000014147429 */ /* 0x002fc80000000000 */
[----:B--2---:R-:W0:Y:S08]  /*0610*/  F2F.F64.F32 R8, R34 ;  /* 0x0000002200087310 */ /* 0x004e300000201800 */
[----:B---3--:R-:W1:Y:S01]  /*0620*/  F2F.F64.F32 R2, R35 ;  /* 0x0000002300027310 */ /* 0x008e620000201800 */
[----:B0-----:R-:W-:Y:S02]  /*0630*/  DADD R8, R22, -R8 ;  /* 0x0000000016087229 */ /* 0x001fe40000000808 */
[----:B-1----:R-:W-:-:S06]  /*0640*/  DADD R2, R20, -R2 ;  /* 0x0000000014027229 */ /* 0x002fcc0000000802 */
[----:B------:R-:W-:Y:S02]  /*0650*/  DADD R8, R8, UR4 ;  /* 0x0000000408087e29 */ /* 0x000fe40008000000 */
[----:B------:R-:W-:-:S08]  /*0660*/  DADD R2, R2, UR4 ;  /* 0x0000000402027e29 */ /* 0x000fd00008000000 */
[----:B------:R-:W0:Y:S01]  /*0670*/  F2F.F32.F64 R8, R8 ;  /* 0x0000000800087310 */ /* 0x000e220000301000 */
[----:B-----5:R-:W-:-:S07]  /*0680*/  FMUL.FTZ R35, R28, 9.9999997473787516356e-06 ;  /* 0x3727c5ac1c237820 */ /* 0x020fce0000410000 */
[----:B------:R-:W1:Y:S01]  /*0690*/  F2F.F32.F64 R37, R2 ;  /* 0x0000000200257310 */ /* 0x000e620000301000 */
[C---:B0-----:R-:W-:Y:S01]  /*06a0*/  FFMA.FTZ R24, R8.reuse, R24, R35 ;  /* 0x0000001808187223 */ /* 0x041fe20000010023 */
[----:B------:R-:W-:-:S06]  /*06b0*/  FMUL.FTZ R35, R8, R25 ;  /* 0x0000001908237220 */ /* 0x000fcc0000410000 */
[----:B------:R-:W0:Y:S01]  /*06c0*/  I2F.F64 R22, R13 ;  /* 0x0000000d00167312 */ /* 0x000e220000201c00 */
[----:B-1----:R-:W-:Y:S01]  /*06d0*/  FFMA.FTZ R34, R37, R30, R24 ;  /* 0x0000001e25227223 */ /* 0x002fe20000010018 */
[----:B------:R-:W-:-:S06]  /*06e0*/  FFMA.FTZ R30, R26, 9.9999997473787516356e-06, R35 ;  /* 0x3727c5ac1a1e7823 */ /* 0x000fcc0000010023 */
[----:B------:R-:W1:Y:S01]  /*06f0*/  I2F.F64 R20, R14 ;  /* 0x0000000e00147312 */ /* 0x000e620000201c00 */
[----:B------:R-:W-:Y:S01]  /*0700*/  FFMA.FTZ R30, R37, R32, R30 ;  /* 0x00000020251e7223 */ /* 0x000fe2000001001e */
[----:B----4-:R-:W-:-:S03]  /*0710*/  FMUL.FTZ R9, R0, 9.9999997473787516356e-06 ;  /* 0x3727c5ac00097820 */ /* 0x010fc60000410000 */
[----:B------:R-:W-:Y:S01]  /*0720*/  FADD.FTZ R27, R27, R30 ;  /* 0x0000001e1b1b7221 */ /* 0x000fe20000010000 */
[----:B------:R-:W-:-:S03]  /*0730*/  FADD.FTZ R34, R31, R34 ;  /* 0x000000221f227221 */ /* 0x000fc60000010000 */
[----:B------:R-:W2:Y:S01]  /*0740*/  F2F.F64.F32 R30, R27 ;  /* 0x0000001b001e7310 */ /* 0x000ea20000201800 */
[----:B------:R-:W-:Y:S01]  /*0750*/  FFMA.FTZ R8, R8, R7, R9 ;  /* 0x0000000708087223 */ /* 0x000fe20000010009 */
[----:B0-----:R-:W-:Y:S01]  /*0760*/  DMUL R22, R22, 0.5 ;  /* 0x3fe0000016167828 */ /* 0x001fe20000000000 */
[----:B------:R-:W-:-:S05]  /*0770*/  FSETP.GEU.FTZ.AND P1, PT, R26, RZ, PT ;  /* 0x000000ff1a00720b */ /* 0x000fca0003f3e000 */
[----:B------:R-:W0:Y:S01]  /*0780*/  F2F.F64.F32 R2, R34 ;  /* 0x0000002200027310 */ /* 0x000e220000201800 */
[----:B------:R-:W-:Y:S01]  /*0790*/  FFMA.FTZ R8, R37, R33, R8 ;  /* 0x0000002125087223 */ /* 0x000fe20000010008 */
[----:B------:R-:W-:Y:S01]  /*07a0*/  FSETP.GEU.FTZ.AND P2, PT, R28, RZ, PT ;  /* 0x000000ff1c00720b */ /* 0x000fe20003f5e000 */
[----:B-1----:R-:W-:Y:S02]  /*07b0*/  DMUL R20, R20, 0.5 ;  /* 0x3fe0000014147828 */ /* 0x002fe40000000000 */
[----:B------:R-:W-:-:S03]  /*07c0*/  FADD.FTZ R29, R29, R8 ;  /* 0x000000081d1d7221 */ /* 0x000fc60000010000 */
[----:B------:R-:W1:Y:S01]  /*07d0*/  I2F.F64 R24, R12 ;  /* 0x0000000c00187312 */ /* 0x000e620000201c00 */
[----:B--2---:R-:W-:Y:S01]  /*07e0*/  DADD R30, -R22, R30 ;  /* 0x00000000161e7229 */ /* 0x004fe2000000011e */
[----:B------:R-:W-:Y:S01]  /*07f0*/  IMAD.MOV.U32 R27, RZ, RZ, -0x1 ;  /* 0xffffffffff1b7424 */ /* 0x000fe200078e00ff */
[----:B------:R-:W-:-:S05]  /*0800*/  FSETP.GEU.FTZ.AND P0, PT, R0, RZ, PT ;  /* 0x000000ff0000720b */ /* 0x000fca0003f1e000 */
[----:B------:R2:W3:Y:S01]  /*0810*/  F2F.F64.F32 R32, R29 ;  /* 0x0000001d00207310 */ /* 0x0004e20000201800 */
[----:B0-----:R-:W-:Y:S01]  /*0820*/  DADD R2, -R20, R2 ;  /* 0x0000000014027229 */ /* 0x001fe20000000102 */
[----:B------:R-:W-:Y:S01]  /*0830*/  @!P1 PRMT R6, R27, 0x7610, R6 ;  /* 0x000076101b069816 */ /* 0x000fe20000000006 */
[----:B--2---:R-:W-:-:S05]  /*0840*/  IMAD.MOV.U32 R29, RZ, RZ, -0x1 ;  /* 0xffffffffff1d7424 */ /* 0x004fca00078e00ff */
[----:B------:R-:W0:Y:S01]  /*0850*/  F2F.F32.F64 R8, R30 ;  /* 0x0000001e00087310 */ /* 0x000e220000301000 */
[----:B------:R-:W-:Y:S02]  /*0860*/  FSETP.NEU.FTZ.AND P1, PT, R26, RZ, PT ;  /* 0x000000ff1a00720b */ /* 0x000fe40003f3d000 */
[----:B------:R-:W-:Y:S02]  /*0870*/  @!P2 PRMT R5, R29, 0x7610, R5 ;  /* 0x000076101d05a816 */ /* 0x000fe40000000005 */
[----:B------:R-:W-:Y:S02]  /*0880*/  FSETP.GT.FTZ.AND P2, PT, R0, RZ, PT ;  /* 0x000000ff0000720b */ /* 0x000fe40003f54000 */
[----:B------:R-:W-:Y:S01]  /*0890*/  FSETP.GT.FTZ.AND P4, PT, R26, RZ, PT ;  /* 0x000000ff1a00720b */ /* 0x000fe20003f94000 */
[----:B------:R2:W-:Y:S01]  /*08a0*/  F2F.F32.F64 R9, R2 ;  /* 0x0000000200097310 */ /* 0x0005e20000301000 */
[----:B------:R-:W-:Y:S01]  /*08b0*/  FSETP.GT.FTZ.AND P3, PT, R28, RZ, PT ;  /* 0x000000ff1c00720b */ /* 0x000fe20003f74000 */
[----:B------:R-:W-:Y:S01]  /*08c0*/  HFMA2 R29, -RZ, RZ, 0, 5.9604644775390625e-08 ;  /* 0x00000001ff1d7431 */ /* 0x000fe200000001ff */
[----:B-1----:R-:W-:Y:S01]  /*08d0*/  DMUL R24, R24, 0.5 ;  /* 0x3fe0000018187828 */ /* 0x002fe20000000000 */
[----:B--2---:R-:W-:Y:S01]  /*08e0*/  MOV R2, 0xffffffff ;  /* 0xffffffff00027802 */ /* 0x004fe20000000f00 */
[----:B------:R-:W-:-:S03]  /*08f0*/  IMAD.MOV.U32 R27, RZ, RZ, 0x1 ;  /* 0x00000001ff1b7424 */ /* 0x000fc600078e00ff */
[----:B------:R-:W-:Y:S01]  /*0900*/  @!P0 PRMT R4, R2, 0x7610, R4 ;  /* 0x0000761002048816 */ /* 0x000fe20000000004 */
[----:B------:R-:W-:Y:S02]  /*0910*/  IMAD.MOV.U32 R2, RZ, RZ, 0x1 ;  /* 0x00000001ff027424 */ /* 0x000fe400078e00ff */
[----:B------:R-:W-:Y:S01]  /*0920*/  IMAD.MOV.U32 R3, RZ, RZ, R26 ;  /* 0x000000ffff037224 */ /* 0x000fe200078e001a */
[----:B------:R-:W-:Y:S01]  /*0930*/  @P2 PRMT R4, R29, 0x7610, R4 ;  /* 0x000076101d042816 */ /* 0x000fe20000000004 */
[----:B------:R-:W-:Y:S01]  /*0940*/  @!P1 IMAD.MOV.U32 R3, RZ, RZ, 0x3727c5ac ;  /* 0x3727c5acff039424 */ /* 0x000fe200078e00ff */
[----:B---3--:R-:W-:Y:S01]  /*0950*/  DADD R32, -R24, R32 ;  /* 0x0000000018207229 */ /* 0x008fe20000000120 */
[----:B------:R-:W-:Y:S01]  /*0960*/  IMAD.MOV R36, RZ, RZ, -R13 ;  /* 0x000000ffff247224 */ /* 0x000fe200078e0a0d */
[----:B------:R-:W-:Y:S01]  /*0970*/  @P4 PRMT R6, R2, 0x7610, R6 ;  /* 0x0000761002064816 */ /* 0x000fe20000000006 */
[----:B------:R-:W-:Y:S01]  /*0980*/  IMAD.MOV R29, RZ, RZ, -R12 ;  /* 0x000000ffff1d7224 */ /* 0x000fe200078e0a0c */
[----:B0-----:R-:W0:Y:S01]  /*0990*/  F2F.F64.F32 R38, R8 ;  /* 0x0000000800267310 */ /* 0x001e220000201800 */
[----:B------:R-:W-:-:S02]  /*09a0*/  @P3 PRMT R5, R27, 0x7610, R5 ;  /* 0x000076101b053816 */ /* 0x000fc40000000005 */
[----:B------:R-:W-:Y:S01]  /*09b0*/  @!P1 PRMT R6, R2, 0x7610, R6 ;  /* 0x0000761002069816 */ /* 0x000fe20000000006 */
[----:B------:R-:W-:Y:S01]  /*09c0*/  IMAD.MOV.U32 R2, RZ, RZ, R28 ;  /* 0x000000ffff027224 */ /* 0x000fe200078e001c */
[----:B------:R-:W-:-:S03]  /*09d0*/  FSETP.NEU.FTZ.AND P0, PT, R28, RZ, PT ;  /* 0x000000ff1c00720b */ /* 0x000fc60003f1d000 */
[----:B------:R-:W1:Y:S01]  /*09e0*/  F2F.F64.F32 R26, R3 ;  /* 0x00000003001a7310 */ /* 0x000e620000201800 */
[----:B------:R-:W-:-:S07]  /*09f0*/  FSETP.NEU.FTZ.AND P5, PT, R0, RZ, PT ;  /* 0x000000ff0000720b */ /* 0x000fce0003fbd000 */
[----:B------:R2:W3:Y:S01]  /*0a00*/  F2F.F32.F64 R7, R32 ;  /* 0x0000002000077310 */ /* 0x0004e20000301000 */
[----:B------:R-:W-:-:S07]  /*0a10*/  IMAD.MOV.U32 R30, RZ, RZ, 0x1 ;  /* 0x00000001ff1e7424 */ /* 0x000fce00078e00ff */
[----:B------:R-:W4:Y:S08]  /*0a20*/  I2F.F64 R36, R36 ;  /* 0x0000002400247312 */ /* 0x000f300000201c00 */
[----:B------:R-:W2:Y:S01]  /*0a30*/  I2F.F64 R28, R29 ;  /* 0x0000001d001c7312 */ /* 0x000ea20000201c00 */
[----:B------:R-:W-:Y:S01]  /*0a40*/  MOV R31, 0x1 ;  /* 0x00000001001f7802 */ /* 0x000fe20000000f00 */
[----:B0-----:R-:W-:Y:S01]  /*0a50*/  DADD R46, R22, -R38 ;  /* 0x00000000162e7229 */ /* 0x001fe20000000826 */
[----:B------:R-:W-:Y:S01]  /*0a60*/  BSSY.RECONVERGENT B0, `(.L_x_0) ;  /* 0x000000a000007945 */ /* 0x000fe20003800200 */
[----:B------:R-:W-:Y:S01]  /*0a70*/  @!P0 PRMT R5, R30, 0x7610, R5 ;  /* 0x000076101e058816 */ /* 0x000fe20000000005 */
[----:B------:R-:W-:Y:S01]  /*0a80*/  VIADD R15, R15, UR8 ;  /* 0x000000080f0f7c36 */ /* 0x000fe20008000000 */
[----:B------:R-:W-:Y:S01]  /*0a90*/  @!P5 PRMT R4, R31, 0x7610, R4 ;  /* 0x000076101f04d816 */ /* 0x000fe20000000004 */
[----:B------:R-:W-:Y:S01]  /*0aa0*/  @!P5 IMAD.MOV.U32 R0, RZ, RZ, 0x3727c5ac ;  /* 0x3727c5acff00d424 */ /* 0x000fe200078e00ff */
[----:B------:R-:W-:Y:S01]  /*0ab0*/  @!P0 MOV R2, 0x3727c5ac ;  /* 0x3727c5ac00028802 */ /* 0x000fe20000000f00 */
[----:B-1----:R-:W-:Y:S01]  /*0ac0*/  IMAD.MOV.U32 R44, RZ, RZ, R26 ;  /* 0x000000ffff2c7224 */ /* 0x002fe200078e001a */
[----:B------:R-:W-:Y:S01]  /*0ad0*/  MOV R52, 0xb00 ;  /* 0x00000b0000347802 */ /* 0x000fe20000000f00 */
[----:B---34-:R-:W-:-:S07]  /*0ae0*/  IMAD.MOV.U32 R45, RZ, RZ, R27 ;  /* 0x000000ffff2d7224 */ /* 0x018fce00078e001b */
[----:B--2---:R-:W-:Y:S05]  /*0af0*/  CALL.REL.NOINC `($__internal_1_$__cuda_sm20_div_rn_f64_fast) ;  /* 0x0000002400e87944 */ /* 0x004fea0003c00000 */
[----:B------:R-:W-:Y:S05]  /*0b00*/  BSYNC.RECONVERGENT B0 ;  /* 0x0000000000007941 */ /* 0x000fea0003800200 */
.L_x_0:
[----:B------:R-:W-:Y:S01]  /*0b10*/  MOV R32, R44 ;  /* 0x0000002c00207202 */ /* 0x000fe20000000f00 */
[----:B------:R-:W-:Y:S01]  /*0b20*/  IMAD.MOV.U32 R33, RZ, RZ, R45 ;  /* 0x000000ffff217224 */ /* 0x000fe200078e002d */
[----:B------:R-:W-:Y:S01]  /*0b30*/  BSSY.RECONVERGENT B1, `(.L_x_1) ;  /* 0x0000059000017945 */ /* 0x000fe20003800200 */
[----:B------:R-:W-:Y:S02]  /*0b40*/  IMAD.MOV R34, RZ, RZ, -R14 ;  /* 0x000000ffff227224 */ /* 0x000fe400078e0a0e */
[----:B------:R-:W0:Y:S08]  /*0b50*/  F2F.F32.F64 R53, R32 ;  /* 0x0000002000357310 */ /* 0x000e300000301000 */
[----:B------:R-:W1:Y:S01]  /*0b60*/  I2F.F64 R30, R34 ;  /* 0x00000022001e7312 */ /* 0x000e620000201c00 */
[----:B0-----:R-:W-:-:S07]  /*0b70*/  FFMA.FTZ R44, R53, R2, R9 ;  /* 0x00000002352c7223 */ /* 0x001fce0000010009 */
[----:B------:R-:W0:Y:S01]  /*0b80*/  F2F.F64.F32 R44, R44 ;  /* 0x0000002c002c7310 */ /* 0x000e220000201800 */
[----:B-1----:R-:W-:-:S08]  /*0b90*/  DMUL R30, R30, 0.5 ;  /* 0x3fe000001e1e7828 */ /* 0x002fd00000000000 */
[----:B0-----:R-:W-:-:S14]  /*0ba0*/  DSETP.GT.AND P0, PT, R44, R30, PT ;  /* 0x0000001e2c00722a */ /* 0x001fdc0003f04000 */
[----:B------:R-:W-:Y:S05]  /*0bb0*/  @!P0 BRA `(.L_x_2) ;  /* 0x0000000400308947 */ /* 0x000fea0003800000 */
[----:B------:R-:W-:-:S14]  /*0bc0*/  DSETP.GEU.AND P0, PT, R44, R20, PT ;  /* 0x000000142c00722a */ /* 0x000fdc0003f0e000 */
[----:B------:R-:W-:Y:S05]  /*0bd0*/  @P0 BRA `(.L_x_3) ;  /* 0x0000000400140947 */ /* 0x000fea0003800000 */
[----:B------:R-:W-:Y:S01]  /*0be0*/  FFMA.FTZ R42, R53, R0, R7 ;  /* 0x00000000352a7223 */ /* 0x000fe20000010007 */
[----:B------:R-:W-:-:S05]  /*0bf0*/  DMUL R32, R28, 0.5 ;  /* 0x3fe000001c207828 */ /* 0x000fca0000000000 */
[----:B------:R-:W0:Y:S03]  /*0c00*/  F2F.F64.F32 R42, R42 ;  /* 0x0000002a002a7310 */ /* 0x000e260000201800 */
[----:B0-----:R-:W-:-:S14]  /*0c10*/  DSETP.GT.AND P0, PT, R42, R32, PT ;  /* 0x000000202a00722a */ /* 0x001fdc0003f04000 */
[----:B------:R-:W-:Y:S05]  /*0c20*/  @!P0 BRA `(.L_x_4) ;  /* 0x0000000000ec8947 */ /* 0x000fea0003800000 */
[----:B------:R-:W-:-:S14]  /*0c30*/  DSETP.GEU.AND P0, PT, R42, R24, PT ;  /* 0x000000182a00722a */ /* 0x000fdc0003f0e000 */
[----:B------:R-:W-:Y:S05]  /*0c40*/  @P0 BRA `(.L_x_5) ;  /* 0x0000000000d00947 */ /* 0x000fea0003800000 */
[----:B------:R-:W-:Y:S01]  /*0c50*/  FSETP.GEU.FTZ.AND P0, PT, R53, 1.00000000000000000000e+10, PT ;  /* 0x501502f93500780b */ /* 0x000fe20003f1e000 */
[----:B------:R0:W1:Y:S01]  /*0c60*/  F2F.F64.F32 R32, R2 ;  /* 0x0000000200207310 */ /* 0x0000620000201800 */
[----:B------:R-:W-:Y:S07]  /*0c70*/  BSSY.RECONVERGENT B2, `(.L_x_6) ;  /* 0x000002f000027945 */ /* 0x000fee0003800200 */
[----:B------:R0:W2:Y:S04]  /*0c80*/  F2F.F64.F32 R34, R0 ;  /* 0x0000000000227310 */ /* 0x0000a80000201800 */
[----:B------:R-:W-:Y:S05]  /*0c90*/  @P0 BRA `(.L_x_7) ;  /* 0x0000000000ac0947 */ /* 0x000fea0003800000 */
[----:B------:R-:W-:Y:S01]  /*0ca0*/  DADD R58, R20, R44 ;  /* 0x00000000143a7229 */ /* 0x000fe2000000002c */
[C---:B------:R-:W-:Y:S01]  /*0cb0*/  FSETP.GT.FTZ.AND P0, PT, |R3|.reuse, 8.50705917302346158658e+37, PT ;  /* 0x7e8000000300780b */ /* 0x040fe20003f14200 */
[----:B------:R-:W-:Y:S01]  /*0cc0*/  FMUL.FTZ R44, R3, 0.25 ;  /* 0x3e800000032c7820 */ /* 0x000fe20000410000 */
[----:B------:R-:W3:Y:S01]  /*0cd0*/  I2F.S16 R40, R6 ;  /* 0x0000000600287306 */ /* 0x000ee20000101400 */
[----:B------:R-:W-:Y:S01]  /*0ce0*/  DADD R42, R24, R42 ;  /* 0x00000000182a7229 */ /* 0x000fe2000000002a */
[----:B------:R-:W-:Y:S01]  /*0cf0*/  BSSY.RECONVERGENT B3, `(.L_x_8) ;  /* 0x000000c000037945 */ /* 0x000fe20003800200 */
[----:B------:R-:W-:Y:S01]  /*0d00*/  VIADD R56, R13, 0xffffffff ;  /* 0xffffffff0d387836 */ /* 0x000fe20000000000 */
[----:B------:R-:W-:Y:S01]  /*0d10*/  FSEL R41, R44, R3, P0 ;  /* 0x000000032c297208 */ /* 0x000fe20000000000 */
[----:B-1----:R-:W-:Y:S01]  /*0d20*/  IMAD.MOV.U32 R45, RZ, RZ, R33 ;  /* 0x000000ffff2d7224 */ /* 0x002fe200078e0021 */
[----:B------:R-:W-:Y:S02]  /*0d30*/  MOV R44, R32 ;  /* 0x00000020002c7202 */ /* 0x000fe40000000f00 */
[----:B------:R1:W4:Y:S01]  /*0d40*/  F2I.F64.TRUNC R55, R58 ;  /* 0x0000003a00377311 */ /* 0x000322000030d100 */
[----:B------:R-:W-:-:S02]  /*0d50*/  MOV R54, 0xdb0 ;  /* 0x00000db000367802 */ /* 0x000fc40000000f00 */
[----:B---3--:R-:W-:-:S05]  /*0d60*/  @P0 FMUL.FTZ R40, R40, 0.25 ;  /* 0x3e80000028280820 */ /* 0x008fca0000410000 */
[----:B------:R-:W3:Y:S08]  /*0d70*/  MUFU.RCP R41, R41 ;  /* 0x0000002900297308 */ /* 0x000ef00000001000 */
[----:B------:R1:W0:Y:S01]  /*0d80*/  F2I.F64.TRUNC R57, R42 ;  /* 0x0000002a00397311 */ /* 0x000222000030d100 */
[----:B---34-:R-:W-:-:S07]  /*0d90*/  FMUL.FTZ R40, R41, R40 ;  /* 0x0000002829287220 */ /* 0x018fce0000410000 */
[----:B012---:R-:W-:Y:S05]  /*0da0*/  CALL.REL.NOINC `($__internal_3_$__cuda_sm20_rcp_f64_v3) ;  /* 0x0000002c00007944 */ /* 0x007fea0003c00000 */
[----:B------:R-:W-:Y:S05]  /*0db0*/  BSYNC.RECONVERGENT B3 ;  /* 0x0000000000037941 */ /* 0x000fea0003800200 */
.L_x_8:
[----:B------:R-:W0:Y:S01]  /*0dc0*/  I2F.F64 R46, R55 ;  /* 0x00000037002e7312 */ /* 0x000e220000201c00 */
[----:B------:R-:W-:Y:S01]  /*0dd0*/  PRMT R41, R5, 0x9910, RZ ;  /* 0x0000991005297816 */ /* 0x000fe200000000ff */
[----:B------:R-:W-:Y:S01]  /*0de0*/  BSSY.RECONVERGENT B3, `(.L_x_9) ;  /* 0x000000c000037945 */ /* 0x000fe20003800200 */
[----:B------:R-:W-:Y:S02]  /*0df0*/  MOV R54, 0xea0 ;  /* 0x00000ea000367802 */ /* 0x000fe40000000f00 */
[----:B------:R-:W-:Y:S01]  /*0e00*/  ISETP.GT.AND P0, PT, R41, RZ, PT ;  /* 0x000000ff2900720c */ /* 0x000fe20003f04270 */
[----:B0-----:R-:W-:-:S12]  /*0e10*/  DADD R46, R58, -R46 ;  /* 0x000000003a2e7229 */ /* 0x001fd8000000082e */
[----:B------:R-:W-:Y:S02]  /*0e20*/  @P0 DADD R48, -R46, 1 ;  /* 0x3ff000002e300429 */ /* 0x000fe40000000100 */
[----:B------:R-:W-:-:S06]  /*0e30*/  @!P0 DMUL R46, R44, R46 ;  /* 0x0000002e2c2e8228 */ /* 0x000fcc0000000000 */
[----:B------:R-:W-:Y:S01]  /*0e40*/  @P0 DMUL R48, R44, R48 ;  /* 0x000000302c300228 */ /* 0x000fe20000000000 */
[----:B------:R-:W-:Y:S02]  /*0e50*/  IMAD.MOV.U32 R44, RZ, RZ, R34 ;  /* 0x000000ffff2c7224 */ /* 0x000fe400078e0022 */
[----:B------:R-:W-:-:S03]  /*0e60*/  IMAD.MOV.U32 R45, RZ, RZ, R35 ;  /* 0x000000ffff2d7224 */ /* 0x000fc600078e0023 */
[----:B------:R0:W1:Y:S08]  /*0e70*/  @P0 F2F.F32.F64 R58, R48 ;  /* 0x00000030003a0310 */ /* 0x0000700000301000 */
[----:B------:R0:W2:Y:S02]  /*0e80*/  @!P0 F2F.F32.F64 R58, -R46 ;  /* 0x8000002e003a8310 */ /* 0x0000a40000301000 */
[----:B012---:R-:W-:Y:S05]  /*0e90*/  CALL.REL.NOINC `($__internal_3_$__cuda_sm20_rcp_f64_v3) ;  /* 0x0000002800c47944 */ /* 0x007fea0003c00000 */
[----:B------:R-:W-:Y:S05]  /*0ea0*/  BSYNC.RECONVERGENT B3 ;  /* 0x0000000000037941 */ /* 0x000fea0003800200 */
.L_x_9:
[----:B------:R-:W0:Y:S01]  /*0eb0*/  I2F.F64 R46, R57 ;  /* 0x00000039002e7312 */ /* 0x000e220000201c00 */
[----:B------:R-:W-:-:S04]  /*0ec0*/  PRMT R41, R4, 0x9910, RZ ;  /* 0x0000991004297816 */ /* 0x000fc800000000ff */
[----:B------:R-:W-:Y:S01]  /*0ed0*/  ISETP.GT.AND P0, PT, R41, RZ, PT ;  /* 0x000000ff2900720c */ /* 0x000fe20003f04270 */
[----:B0-----:R-:W-:-:S12]  /*0ee0*/  DADD R42, R42, -R46 ;  /* 0x000000002a2a7229 */ /* 0x001fd8000000082e */
[----:B------:R-:W-:Y:S02]  /*0ef0*/  @P0 DADD R46, -R42, 1 ;  /* 0x3ff000002a2e0429 */ /* 0x000fe40000000100 */
[----:B------:R-:W-:-:S06]  /*0f00*/  @!P0 DMUL R42, R44, R42 ;  /* 0x0000002a2c2a8228 */ /* 0x000fcc0000000000 */
[----:B------:R-:W-:-:S06]  /*0f10*/  @P0 DMUL R46, R44, R46 ;  /* 0x0000002e2c2e0228 */ /* 0x000fcc0000000000 */
[----:B------:R0:W1:Y:S08]  /*0f20*/  @P0 F2F.F32.F64 R41, R46 ;  /* 0x0000002e00290310 */ /* 0x0000700000301000 */
[----:B------:R0:W2:Y:S01]  /*0f30*/  @!P0 F2F.F32.F64 R41, -R42 ;  /* 0x8000002a00298310 */ /* 0x0000a20000301000 */
[----:B------:R-:W-:Y:S05]  /*0f40*/  BRA `(.L_x_10) ;  /* 0x0000000000047947 */ /* 0x000fea0003800000 */
.L_x_7:
[----:B------:R-:W-:-:S07]  /*0f50*/  MOV R53, 0x501502f9 ;  /* 0x501502f900357802 */ /* 0x000fce0000000f00 */
.L_x_10:
[----:B------:R-:W-:Y:S05]  /*0f60*/  BSYNC.RECONVERGENT B2 ;  /* 0x0000000000027941 */ /* 0x000fea0003800200 */
.L_x_6:
[----:B------:R-:W-:Y:S01]  /*0f70*/  IMAD.MOV.U32 R59, RZ, RZ, 0x1 ;  /* 0x00000001ff3b7424 */ /* 0x000fe200078e00ff */
[----:B------:R-:W-:Y:S06]  /*0f80*/  BRA `(.L_x_11) ;  /* 0x00000000004c7947 */ /* 0x000fec0003800000 */
.L_x_5:
[----:B------:R3:W4:Y:S01]  /*0f90*/  F2F.F64.F32 R32, R2 ;  /* 0x0000000200207310 */ /* 0x0007220000201800 */
[----:B------:R-:W-:Y:S02]  /*0fa0*/  IMAD.MOV.U32 R59, RZ, RZ, RZ ;  /* 0x000000ffff3b7224 */ /* 0x000fe400078e00ff */
[----:B------:R-:W-:-:S05]  /*0fb0*/  IMAD.MOV.U32 R53, RZ, RZ, 0x501502f9 ;  /* 0x501502f9ff357424 */ /* 0x000fca00078e00ff */
[----:B------:R3:W0:Y:S01]  /*0fc0*/  F2F.F64.F32 R34, R0 ;  /* 0x0000000000227310 */ /* 0x0006220000201800 */
[----:B------:R-:W-:Y:S05]  /*0fd0*/  BRA `(.L_x_11) ;  /* 0x0000000000387947 */ /* 0x000fea0003800000 */
.L_x_4:
[----:B------:R0:W1:Y:S01]  /*0fe0*/  F2F.F64.F32 R32, R2 ;  /* 0x0000000200207310 */ /* 0x0000620000201800 */
[----:B------:R-:W-:Y:S01]  /*0ff0*/  MOV R59, RZ ;  /* 0x000000ff003b7202 */ /* 0x000fe20000000f00 */
[----:B------:R-:W-:-:S06]  /*1000*/  IMAD.MOV.U32 R53, RZ, RZ, 0x501502f9 ;  /* 0x501502f9ff357424 */ /* 0x000fcc00078e00ff */
[----:B------:R0:W2:Y:S01]  /*1010*/  F2F.F64.F32 R34, R0 ;  /* 0x0000000000227310 */ /* 0x0000a20000201800 */
[----:B------:R-:W-:Y:S05]  /*1020*/  BRA `(.L_x_11) ;  /* 0x0000000000247947 */ /* 0x000fea0003800000 */
.L_x_3:
[----:B------:R0:W1:Y:S01]  /*1030*/  F2F.F64.F32 R32, R2 ;  /* 0x0000000200207310 */ /* 0x0000620000201800 */
[----:B------:R-:W-:Y:S02]  /*1040*/  IMAD.MOV.U32 R59, RZ, RZ, RZ ;  /* 0x000000ffff3b7224 */ /* 0x000fe400078e00ff */
[----:B------:R-:W-:-:S05]  /*1050*/  IMAD.MOV.U32 R53, RZ, RZ, 0x501502f9 ;  /* 0x501502f9ff357424 */ /* 0x000fca00078e00ff */
[----:B------:R0:W2:Y:S01]  /*1060*/  F2F.F64.F32 R34, R0 ;  /* 0x0000000000227310 */ /* 0x0000a20000201800 */
[----:B------:R-:W-:Y:S05]  /*1070*/  BRA `(.L_x_11) ;  /* 0x0000000000107947 */ /* 0x000fea0003800000 */
.L_x_2:
[----:B------:R0:W1:Y:S01]  /*1080*/  F2F.F64.F32 R32, R2 ;  /* 0x0000000200207310 */ /* 0x0000620000201800 */
[----:B------:R-:W-:Y:S01]  /*1090*/  MOV R59, RZ ;  /* 0x000000ff003b7202 */ /* 0x000fe20000000f00 */
[----:B------:R-:W-:-:S06]  /*10a0*/  IMAD.MOV.U32 R53, RZ, RZ, 0x501502f9 ;  /* 0x501502f9ff357424 */ /* 0x000fcc00078e00ff */
[----:B------:R0:W2:Y:S02]  /*10b0*/  F2F.F64.F32 R34, R0 ;  /* 0x0000000000227310 */ /* 0x0000a40000201800 */
.L_x_11:
[----:B------:R-:W-:Y:S05]  /*10c0*/  BSYNC.RECONVERGENT B1 ;  /* 0x0000000000017941 */ /* 0x000fea0003800200 */
.L_x_1:
[----:B------:R-:W-:Y:S01]  /*10d0*/  DMUL R36, R36, 0.5 ;  /* 0x3fe0000024247828 */ /* 0x000fe20000000000 */
[----:B------:R-:W-:Y:S01]  /*10e0*/  BSSY.RECONVERGENT B0, `(.L_x_12) ;  /* 0x0000006000007945 */ /* 0x000fe20003800200 */
[----:B------:R-:W-:Y:S01]  /*10f0*/  IMAD.MOV.U32 R44, RZ, RZ, R26 ;  /* 0x000000ffff2c7224 */ /* 0x000fe200078e001a */
[----:B------:R-:W-:Y:S01]  /*1100*/  MOV R52, 0x1140 ;  /* 0x0000114000347802 */ /* 0x000fe20000000f00 */
[----:B------:R-:W-:-:S04]  /*1110*/  IMAD.MOV.U32 R45, RZ, RZ, R27 ;  /* 0x000000ffff2d7224 */ /* 0x000fc800078e001b */
[----:B0-----:R-:W-:-:S11]  /*1120*/  DADD R46, -R38, R36 ;  /* 0x00000000262e7229 */ /* 0x001fd60000000124 */
[----:B-1234-:R-:W-:Y:S05]  /*1130*/  CALL.REL.NOINC `($__internal_1_$__cuda_sm20_div_rn_f64_fast) ;  /* 0x0000002000587944 */ /* 0x01efea0003c00000 */
[----:B------:R-:W-:Y:S05]  /*1140*/  BSYNC.RECONVERGENT B0 ;  /* 0x0000000000007941 */ /* 0x000fea0003800200 */
.L_x_12:
[----:B------:R-:W-:Y:S01]  /*1150*/  MOV R38, R44 ;  /* 0x0000002c00267202 */ /* 0x000fe20000000f00 */
[----:B------:R-:W-:Y:S01]  /*1160*/  IMAD.MOV.U32 R39, RZ, RZ, R45 ;  /* 0x000000ffff277224 */ /* 0x000fe200078e002d */
[----:B------:R-:W-:Y:S03]  /*1170*/  BSSY.RECONVERGENT B1, `(.L_x_13) ;  /* 0x000003c000017945 */ /* 0x000fe60003800200 */
[----:B------:R-:W0:Y:S02]  /*1180*/  F2F.F32.F64 R46, R38 ;  /* 0x00000026002e7310 */ /* 0x000e240000301000 */
[----:B0-----:R-:W-:-:S06]  /*1190*/  FFMA.FTZ R44, R46, R2, R9 ;  /* 0x000000022e2c7223 */ /* 0x001fcc0000010009 */
[----:B------:R-:W0:Y:S02]  /*11a0*/  F2F.F64.F32 R44, R44 ;  /* 0x0000002c002c7310 */ /* 0x000e240000201800 */
[----:B0-----:R-:W-:-:S06]  /*11b0*/  DSETP.GEU.AND P0, PT, R44, R20, PT ;  /* 0x000000142c00722a */ /* 0x001fcc0003f0e000 */
[----:B------:R-:W-:-:S14]  /*11c0*/  DSETP.LEU.OR P0, PT, R44, R30, P0 ;  /* 0x0000001e2c00722a */ /* 0x000fdc000070b400 */
[----:B------:R-:W-:Y:S05]  /*11d0*/  @P0 BRA `(.L_x_14) ;  /* 0x0000000000d40947 */ /* 0x000fea0003800000 */
[----:B------:R-:W-:Y:S01]  /*11e0*/  FFMA.FTZ R38, R46, R0, R7 ;  /* 0x000000002e267223 */ /* 0x000fe20000010007 */
[----:B------:R-:W-:-:S05]  /*11f0*/  DMUL R42, R28, 0.5 ;  /* 0x3fe000001c2a7828 */ /* 0x000fca0000000000 */
[----:B------:R-:W0:Y:S02]  /*1200*/  F2F.F64.F32 R38, R38 ;  /* 0x0000002600267310 */ /* 0x000e240000201800 */
[----:B0-----:R-:W-:-:S06]  /*1210*/  DSETP.GEU.AND P0, PT, R38, R24, PT ;  /* 0x000000182600722a */ /* 0x001fcc0003f0e000 */
[----:B------:R-:W-:-:S14]  /*1220*/  DSETP.LEU.OR P0, PT, R38, R42, P0 ;  /* 0x0000002a2600722a */ /* 0x000fdc000070b400 */
[----:B------:R-:W-:Y:S05]  /*1230*/  @P0 BRA `(.L_x_14) ;  /* 0x0000000000bc0947 */ /* 0x000fea0003800000 */
[----:B------:R-:W-:Y:S01]  /*1240*/  FSETP.GEU.FTZ.AND P0, PT, R46, R53, PT ;  /* 0x000000352e00720b */ /* 0x000fe20003f1e000 */
[----:B------:R-:W-:-:S05]  /*1250*/  VIADD R59, R59, 0x1 ;  /* 0x000000013b3b7836 */ /* 0x000fca0000000000 */
[----:B------:R-:W-:-:S07]  /*1260*/  PRMT R59, R59, 0x9910, RZ ;  /* 0x000099103b3b7816 */ /* 0x000fce00000000ff */
[----:B------:R-:W-:Y:S05]  /*1270*/  @P0 BRA `(.L_x_14) ;  /* 0x0000000000ac0947 */ /* 0x000fea0003800000 */
[----:B------:R-:W-:Y:S01]  /*1280*/  DADD R42, R20, R44 ;  /* 0x00000000142a7229 */ /* 0x000fe2000000002c */
[C---:B------:R-:W-:Y:S01]  /*1290*/  FSETP.GT.FTZ.AND P0, PT, |R3|.reuse, 8.50705917302346158658e+37, PT ;  /* 0x7e8000000300780b */ /* 0x040fe20003f14200 */
[----:B------:R-:W-:Y:S01]  /*12a0*/  FMUL.FTZ R44, R3, 0.25 ;  /* 0x3e800000032c7820 */ /* 0x000fe20000410000 */
[----:B------:R-:W0:Y:S01]  /*12b0*/  I2F.S16 R40, R6 ;  /* 0x0000000600287306 */ /* 0x000e220000101400 */
[----:B------:R-:W-:Y:S01]  /*12c0*/  DADD R38, R24, R38 ;  /* 0x0000000018267229 */ /* 0x000fe20000000026 */
[----:B------:R-:W-:Y:S01]  /*12d0*/  BSSY.RECONVERGENT B2, `(.L_x_15) ;  /* 0x000000d000027945 */ /* 0x000fe20003800200 */
[----:B------:R-:W-:Y:S01]  /*12e0*/  IMAD.MOV.U32 R53, RZ, RZ, R46 ;  /* 0x000000ffff357224 */ /* 0x000fe200078e002e */
[----:B------:R-:W-:Y:S01]  /*12f0*/  FSEL R41, R44, R3, P0 ;  /* 0x000000032c297208 */ /* 0x000fe20000000000 */
[----:B------:R-:W-:Y:S01]  /*1300*/  IMAD.MOV.U32 R45, RZ, RZ, R33 ;  /* 0x000000ffff2d7224 */ /* 0x000fe200078e0021 */
[----:B------:R-:W-:Y:S01]  /*1310*/  MOV R44, R32 ;  /* 0x00000020002c7202 */ /* 0x000fe20000000f00 */
[----:B------:R-:W-:Y:S01]  /*1320*/  IMAD.MOV.U32 R56, RZ, RZ, RZ ;  /* 0x000000ffff387224 */ /* 0x000fe200078e00ff */
[----:B------:R1:W2:Y:S01]  /*1330*/  F2I.F64.TRUNC R55, R42 ;  /* 0x0000002a00377311 */ /* 0x0002a2000030d100 */
[----:B------:R-:W-:-:S02]  /*1340*/  MOV R54, 0x13a0 ;  /* 0x000013a000367802 */ /* 0x000fc40000000f00 */
[----:B0-----:R-:W-:-:S05]  /*1350*/  @P0 FMUL.FTZ R40, R40, 0.25 ;  /* 0x3e80000028280820 */ /* 0x001fca0000410000 */
[----:B------:R-:W0:Y:S08]  /*1360*/  MUFU.RCP R41, R41 ;  /* 0x0000002900297308 */ /* 0x000e300000001000 */
[----:B------:R1:W3:Y:S01]  /*1370*/  F2I.F64.TRUNC R57, R38 ;  /* 0x0000002600397311 */ /* 0x0002e2000030d100 */
[----:B0-2---:R-:W-:-:S07]  /*1380*/  FMUL.FTZ R40, R41, R40 ;  /* 0x0000002829287220 */ /* 0x005fce0000410000 */
[----:B-1-3--:R-:W-:Y:S05]  /*1390*/  CALL.REL.NOINC `($__internal_3_$__cuda_sm20_rcp_f64_v3) ;  /* 0x0000002400847944 */ /* 0x00afea0003c00000 */
[----:B------:R-:W-:Y:S05]  /*13a0*/  BSYNC.RECONVERGENT B2 ;  /* 0x0000000000027941 */ /* 0x000fea0003800200 */
.L_x_15:
        /* <DEDUP_REMOVED lines=9> */
[----:B------:R-:W-:Y:S01]  /*1440*/  IMAD.MOV.U32 R44, RZ, RZ, R34 ;  /* 0x000000ffff2c7224 */ /* 0x000fe200078e0022 */
[----:B------:R-:W-:-:S04]  /*1450*/  MOV R45, R35 ;  /* 0x00000023002d7202 */ /* 0x000fc80000000f00 */
[----:B------:R0:W1:Y:S08]  /*1460*/  @P0 F2F.F32.F64 R58, R46 ;  /* 0x0000002e003a0310 */ /* 0x0000700000301000 */
[----:B------:R0:W2:Y:S02]  /*1470*/  @!P0 F2F.F32.F64 R58, -R42 ;  /* 0x8000002a003a8310 */ /* 0x0000a40000301000 */
[----:B012---:R-:W-:Y:S05]  /*1480*/  CALL.REL.NOINC `($__internal_3_$__cuda_sm20_rcp_f64_v3) ;  /* 0x0000002400487944 */ /* 0x007fea0003c00000 */
[----:B------:R-:W-:Y:S05]  /*1490*/  BSYNC.RECONVERGENT B2 ;  /* 0x0000000000027941 */ /* 0x000fea0003800200 */
.L_x_16:
        /* <DEDUP_REMOVED lines=8> */
[----:B------:R0:W2:Y:S02]  /*1520*/  @!P0 F2F.F32.F64 R41, -R38 ;  /* 0x8000002600298310 */ /* 0x0000a40000301000 */
.L_x_14:
[----:B------:R-:W-:Y:S05]  /*1530*/  BSYNC.RECONVERGENT B1 ;  /* 0x0000000000017941 */ /* 0x000fea0003800200 */
.L_x_13:
[----:B0-----:R-:W0:Y:S01]  /*1540*/  F2F.F64.F32 R38, R9 ;  /* 0x0000000900267310 */ /* 0x001e220000201800 */
[----:B------:R-:W-:Y:S01]  /*1550*/  BSSY.RECONVERGENT B0, `(.L_x_17) ;  /* 0x0000006000007945 */ /* 0x000fe20003800200 */
[----:B------:R-:W-:Y:S01]  /*1560*/  IMAD.MOV.U32 R44, RZ, RZ, R32 ;  /* 0x000000ffff2c7224 */ /* 0x000fe200078e0020 */
[----:B------:R-:W-:Y:S01]  /*1570*/  MOV R52, 0x15b0 ;  /* 0x000015b000347802 */ /* 0x000fe20000000f00 */
[----:B------:R-:W-:Y:S01]  /*1580*/  IMAD.MOV.U32 R45, RZ, RZ, R33 ;  /* 0x000000ffff2d7224 */ /* 0x000fe200078e0021 */
[----:B0-----:R-:W-:-:S11]  /*1590*/  DADD R46, R20, -R38 ;  /* 0x00000000142e7229 */ /* 0x001fd60000000826 */
[----:B-12---:R-:W-:Y:S05]  /*15a0*/  CALL.REL.NOINC `($__internal_1_$__cuda_sm20_div_rn_f64_fast) ;  /* 0x0000001c003c7944 */ /* 0x006fea0003c00000 */
[----:B------:R-:W-:Y:S05]  /*15b0*/  BSYNC.RECONVERGENT B0 ;  /* 0x0000000000007941 */ /* 0x000fea0003800200 */
.L_x_17:
[----:B------:R-:W-:Y:S01]  /*15c0*/  IMAD.MOV.U32 R42, RZ, RZ, R44 ;  /* 0x000000ffff2a7224 */ /* 0x000fe200078e002c */
[----:B------:R-:W-:Y:S01]  /*15d0*/  MOV R43, R45 ;  /* 0x0000002d002b7202 */ /* 0x000fe20000000f00 */
        /* <DEDUP_REMOVED lines=17> */
[C---:B------:R-:W-:Y:S01]  /*16f0*/  FMUL.FTZ R45, R2.reuse, 0.25 ;  /* 0x3e800000022d7820 */ /* 0x040fe20000410000 */
[----:B------:R-:W-:Y:S01]  /*1700*/  FSETP.GT.FTZ.AND P0, PT, |R2|, 8.50705917302346158658e+37, PT ;  /* 0x7e8000000200780b */ /* 0x000fe20003f14200 */
[----:B------:R-:W-:Y:S01]  /*1710*/  DADD R40, R22, R46 ;  /* 0x0000000016287229 */ /* 0x000fe2000000002e */
[----:B------:R-:W0:Y:S01]  /*1720*/  I2F.S16 R58, R5 ;  /* 0x00000005003a7306 */ /* 0x000e220000101400 */
[----:B------:R-:W-:Y:S01]  /*1730*/  DADD R42, R24, R42 ;  /* 0x00000000182a7229 */ /* 0x000fe2000000002a */
[----:B------:R-:W-:Y:S01]  /*1740*/  FSEL R46, R45, R2, P0 ;  /* 0x000000022d2e7208 */ /* 0x000fe20000000000 */
[----:B------:R-:W-:Y:S01]  /*1750*/  BSSY.RECONVERGENT B2, `(.L_x_20) ;  /* 0x000000c000027945 */ /* 0x000fe20003800200 */
[----:B------:R-:W-:Y:S01]  /*1760*/  IMAD.MOV.U32 R53, RZ, RZ, R48 ;  /* 0x000000ffff357224 */ /* 0x000fe200078e0030 */
[----:B------:R-:W-:Y:S01]  /*1770*/  MOV R44, R26 ;  /* 0x0000001a002c7202 */ /* 0x000fe20000000f00 */
[----:B------:R-:W-:Y:S01]  /*1780*/  VIADD R55, R14, 0xffffffff ;  /* 0xffffffff0e377836 */ /* 0x000fe20000000000 */
[----:B------:R-:W-:Y:S01]  /*1790*/  MOV R54, 0x1810 ;  /* 0x0000181000367802 */ /* 0x000fe20000000f00 */
[----:B------:R-:W1:Y:S03]  /*17a0*/  MUFU.RCP R45, R46 ;  /* 0x0000002e002d7308 */ /* 0x000e660000001000 */
[----:B0-----:R-:W-:-:S05]  /*17b0*/  @P0 FMUL.FTZ R58, R58, 0.25 ;  /* 0x3e8000003a3a0820 */ /* 0x001fca0000410000 */
[----:B------:R0:W2:Y:S08]  /*17c0*/  F2I.F64.TRUNC R56, R40 ;  /* 0x0000002800387311 */ /* 0x0000b0000030d100 */
[----:B------:R0:W3:Y:S01]  /*17d0*/  F2I.F64.TRUNC R57, R42 ;  /* 0x0000002a00397311 */ /* 0x0000e2000030d100 */
[----:B-1----:R-:W-:Y:S01]  /*17e0*/  FMUL.FTZ R58, R45, R58 ;  /* 0x0000003a2d3a7220 */ /* 0x002fe20000410000 */
[----:B------:R-:W-:-:S07]  /*17f0*/  IMAD.MOV.U32 R45, RZ, RZ, R27 ;  /* 0x000000ffff2d7224 */ /* 0x000fce00078e001b */
[----:B0-23--:R-:W-:Y:S05]  /*1800*/  CALL.REL.NOINC `($__internal_3_$__cuda_sm20_rcp_f64_v3) ;  /* 0x0000002000687944 */ /* 0x00dfea0003c00000 */
[----:B------:R-:W-:Y:S05]  /*1810*/  BSYNC.RECONVERGENT B2 ;  /* 0x0000000000027941 */ /* 0x000fea0003800200 */
.L_x_20:
        /* <DEDUP_REMOVED lines=15> */
.L_x_21:
        /* <DEDUP_REMOVED lines=9> */
.L_x_19:
[----:B------:R-:W-:Y:S05]  /*19a0*/  BSYNC.RECONVERGENT B1 ;  /* 0x0000000000017941 */ /* 0x000fea0003800200 */
.L_x_18:
[----:B0-----:R-:W-:Y:S01]  /*19b0*/  DADD R46, R30, -R38 ;  /* 0x000000001e2e7229 */ /* 0x001fe20000000826 */
[----:B------:R-:W-:Y:S01]  /*19c0*/  BSSY.RECONVERGENT B0, `(.L_x_22) ;  /* 0x0000005000007945 */ /* 0x000fe20003800200 */
[----:B------:R-:W-:Y:S01]  /*19d0*/  MOV R44, R32 ;  /* 0x00000020002c7202 */ /* 0x000fe20000000f00 */
[----:B------:R-:W-:Y:S01]  /*19e0*/  IMAD.MOV.U32 R45, RZ, RZ, R33 ;  /* 0x000000ffff2d7224 */ /* 0x000fe200078e0021 */
[----:B------:R-:W-:-:S07]  /*19f0*/  MOV R52, 0x1a10 ;  /* 0x00001a1000347802 */ /* 0x000fce0000000f00 */
[----:B-12---:R-:W-:Y:S05]  /*1a00*/  CALL.REL.NOINC `($__internal_1_$__cuda_sm20_div_rn_f64_fast) ;  /* 0x0000001800247944 */ /* 0x006fea0003c00000 */
[----:B------:R-:W-:Y:S05]  /*1a10*/  BSYNC.RECONVERGENT B0 ;  /* 0x0000000000007941 */ /* 0x000fea0003800200 */
.L_x_22:
[----:B------:R-:W-:Y:S01]  /*1a20*/  IMAD.MOV.U32 R38, RZ, RZ, R44 ;  /* 0x000000ffff267224 */ /* 0x000fe200078e002c */
[----:B------:R-:W-:Y:S01]  /*1a30*/  BSSY.RECONVERGENT B1, `(.L_x_23) ;  /* 0x000003d000017945 */ /* 0x000fe20003800200 */
[----:B------:R-:W-:-:S04]  /*1a40*/  IMAD.MOV.U32 R39, RZ, RZ, R45 ;  /* 0x000000ffff277224 */ /* 0x000fc800078e002d */
        /* <DEDUP_REMOVED lines=12> */
[----:B------:R-:W-:Y:S02]  /*1b10*/  FSETP.GEU.FTZ.AND P0, PT, R46, R53, PT ;  /* 0x000000352e00720b */ /* 0x000fe40003f1e000 */
[----:B------:R-:W-:-:S04]  /*1b20*/  IADD3 R59, PT, PT, R59, 0x1, RZ ;  /* 0x000000013b3b7810 */ /* 0x000fc80007ffe0ff */
[----:B------:R-:W-:-:S07]  /*1b30*/  PRMT R59, R59, 0x9910, RZ ;  /* 0x000099103b3b7816 */ /* 0x000fce00000000ff */
[----:B------:R-:W-:Y:S05]  /*1b40*/  @P0 BRA `(.L_x_24) ;  /* 0x0000000000ac0947 */ /* 0x000fea0003800000 */
[C---:B------:R-:W-:Y:S01]  /*1b50*/  FMUL.FTZ R43, R2.reuse, 0.25 ;  /* 0x3e800000022b7820 */ /* 0x040fe20000410000 */
[----:B------:R-:W-:Y:S01]  /*1b60*/  FSETP.GT.FTZ.AND P0, PT, |R2|, 8.50705917302346158658e+37, PT ;  /* 0x7e8000000200780b */ /* 0x000fe20003f14200 */
[----:B------:R-:W0:Y:S01]  /*1b70*/  I2F.S16 R58, R5 ;  /* 0x00000005003a7306 */ /* 0x000e220000101400 */
[----:B------:R-:W-:Y:S01]  /*1b80*/  DADD R40, R22, R44 ;  /* 0x0000000016287229 */ /* 0x000fe2000000002c */
[----:B------:R-:W-:Y:S01]  /*1b90*/  BSSY.RECONVERGENT B2, `(.L_x_25) ;  /* 0x000000e000027945 */ /* 0x000fe20003800200 */
[----:B------:R-:W-:Y:S01]  /*1ba0*/  FSEL R43, R43, R2, P0 ;  /* 0x000000022b2b7208 */ /* 0x000fe20000000000 */
[----:B------:R-:W-:Y:S01]  /*1bb0*/  DADD R38, R24, R38 ;  /* 0x0000000018267229 */ /* 0x000fe20000000026 */
[----:B------:R-:W-:Y:S01]  /*1bc0*/  IMAD.MOV.U32 R53, RZ, RZ, R46 ;  /* 0x000000ffff357224 */ /* 0x000fe200078e002e */
[----:B------:R-:W-:Y:S01]  /*1bd0*/  MOV R55, RZ ;  /* 0x000000ff00377202 */ /* 0x000fe20000000f00 */
[----:B------:R-:W-:Y:S01]  /*1be0*/  IMAD.MOV.U32 R44, RZ, RZ, R26 ;  /* 0x000000ffff2c7224 */ /* 0x000fe200078e001a */
[----:B------:R1:W2:Y:S01]  /*1bf0*/  F2I.F64.TRUNC R56, R40 ;  /* 0x0000002800387311 */ /* 0x0002a2000030d100 */
[----:B------:R-:W-:Y:S01]  /*1c00*/  IMAD.MOV.U32 R45, RZ, RZ, R27 ;  /* 0x000000ffff2d7224 */ /* 0x000fe200078e001b */
[----:B------:R-:W-:-:S02]  /*1c10*/  MOV R54, 0x1c70 ;  /* 0x00001c7000367802 */ /* 0x000fc40000000f00 */
[----:B0-----:R-:W-:-:S04]  /*1c20*/  @P0 FMUL.FTZ R58, R58, 0.25 ;  /* 0x3e8000003a3a0820 */ /* 0x001fc80000410000 */
[----:B------:R-:W0:Y:S08]  /*1c30*/  MUFU.RCP R43, R43 ;  /* 0x0000002b002b7308 */ /* 0x000e300000001000 */
[----:B------:R1:W3:Y:S01]  /*1c40*/  F2I.F64.TRUNC R57, R38 ;  /* 0x0000002600397311 */ /* 0x0002e2000030d100 */
[----:B0-2---:R-:W-:-:S07]  /*1c50*/  FMUL.FTZ R58, R43, R58 ;  /* 0x0000003a2b3a7220 */ /* 0x005fce0000410000 */
[----:B-1-3--:R-:W-:Y:S05]  /*1c60*/  CALL.REL.NOINC `($__internal_3_$__cuda_sm20_rcp_f64_v3) ;  /* 0x0000001c00507944 */ /* 0x00afea0003c00000 */
[----:B------:R-:W-:Y:S05]  /*1c70*/  BSYNC.RECONVERGENT B2 ;  /* 0x0000000000027941 */ /* 0x000fea0003800200 */
.L_x_25:
        /* <DEDUP_REMOVED lines=15> */
.L_x_26:
        /* <DEDUP_REMOVED lines=9> */
.L_x_24:
[----:B------:R-:W-:Y:S05]  /*1e00*/  BSYNC.RECONVERGENT B1 ;  /* 0x0000000000017941 */ /* 0x000fea0003800200 */
.L_x_23:
[----:B0-----:R-:W0:Y:S01]  /*1e10*/  F2F.F64.F32 R38, R7 ;  /* 0x0000000700267310 */ /* 0x001e220000201800 */
[----:B------:R-:W-:Y:S01]  /*1e20*/  BSSY.RECONVERGENT B0, `(.L_x_27) ;  /* 0x0000006000007945 */ /* 0x000fe20003800200 */
[----:B------:R-:W-:Y:S01]  /*1e30*/  IMAD.MOV.U32 R44, RZ, RZ, R34 ;  /* 0x000000ffff2c7224 */ /* 0x000fe200078e0022 */
[----:B------:R-:W-:Y:S02]  /*1e40*/  MOV R45, R35 ;  /* 0x00000023002d7202 */ /* 0x000fe40000000f00 */
[----:B------:R-:W-:Y:S01]  /*1e50*/  MOV R52, 0x1e80 ;  /* 0x00001e8000347802 */ /* 0x000fe20000000f00 */
[----:B0-----:R-:W-:-:S11]  /*1e60*/  DADD R46, R24, -R38 ;  /* 0x00000000182e7229 */ /* 0x001fd60000000826 */
[----:B-12---:R-:W-:Y:S05]  /*1e70*/  CALL.REL.NOINC `($__internal_1_$__cuda_sm20_div_rn_f64_fast) ;  /* 0x0000001400087944 */ /* 0x006fea0003c00000 */
[----:B------:R-:W-:Y:S05]  /*1e80*/  BSYNC.RECONVERGENT B0 ;  /* 0x0000000000007941 */ /* 0x000fea0003800200 */
.L_x_27:
        /* <DEDUP_REMOVED lines=9> */
[----:B------:R-:W-:-:S06]  /*1f20*/  FFMA.FTZ R42, R44, R2, R9 ;  /* 0x000000022c2a7223 */ /* 0x000fcc0000010009 */
        /* <DEDUP_REMOVED lines=15> */
[----:B------:R-:W-:Y:S01]  /*2020*/  MOV R53, R44 ;  /* 0x0000002c00357202 */ /* 0x000fe20000000f00 */
[----:B------:R-:W-:Y:S01]  /*2030*/  VIADD R57, R12, 0xffffffff ;  /* 0xffffffff0c397836 */ /* 0x000fe20000000000 */
[----:B------:R-:W-:Y:S01]  /*2040*/  MOV R54, 0x20d0 ;  /* 0x000020d000367802 */ /* 0x000fe20000000f00 */
[----:B------:R-:W1:Y:S01]  /*2050*/  MUFU.RCP R40, R7 ;  /* 0x0000000700287308 */ /* 0x000e620000001000 */
[----:B------:R-:W-:-:S02]  /*2060*/  IMAD.MOV.U32 R44, RZ, RZ, R26 ;  /* 0x000000ffff2c7224 */ /* 0x000fc400078e001a */
[----:B------:R-:W-:Y:S02]  /*2070*/  IMAD.MOV.U32 R45, RZ, RZ, R27 ;  /* 0x000000ffff2d7224 */ /* 0x000fe400078e001b */
[----:B0-----:R-:W-:-:S03]  /*2080*/  @P0 FMUL.FTZ R41, R41, 0.25 ;  /* 0x3e80000029290820 */ /* 0x001fc60000410000 */
[----:B------:R0:W2:Y:S08]  /*2090*/  F2I.F64.TRUNC R55, R42 ;  /* 0x0000002a00377311 */ /* 0x0000b0000030d100 */
[----:B------:R0:W3:Y:S01]  /*20a0*/  F2I.F64.TRUNC R56, R60 ;  /* 0x0000003c00387311 */ /* 0x0000e2000030d100 */
[----:B-1----:R-:W-:-:S07]  /*20b0*/  FMUL.FTZ R41, R40, R41 ;  /* 0x0000002928297220 */ /* 0x002fce0000410000 */
[----:B0-23--:R-:W-:Y:S05]  /*20c0*/  CALL.REL.NOINC `($__internal_3_$__cuda_sm20_rcp_f64_v3) ;  /* 0x0000001800387944 */ /* 0x00dfea0003c00000 */
[----:B------:R-:W-:Y:S05]  /*20d0*/  BSYNC.RECONVERGENT B2 ;  /* 0x0000000000027941 */ /* 0x000fea0003800200 */
.L_x_30:
        /* <DEDUP_REMOVED lines=9> */
[----:B------:R-:W-:Y:S01]  /*2170*/  MOV R44, R32 ;  /* 0x00000020002c7202 */ /* 0x000fe20000000f00 */
[----:B------:R-:W-:-:S04]  /*2180*/  IMAD.MOV.U32 R45, RZ, RZ, R33 ;  /* 0x000000ffff2d7224 */ /* 0x000fc800078e0021 */
[----:B------:R0:W1:Y:S08]  /*2190*/  @P0 F2F.F32.F64 R40, R46 ;  /* 0x0000002e00280310 */ /* 0x0000700000301000 */
[----:B------:R0:W2:Y:S02]  /*21a0*/  @!P0 F2F.F32.F64 R40, -R60 ;  /* 0x8000003c00288310 */ /* 0x0000a40000301000 */
[----:B012---:R-:W-:Y:S05]  /*21b0*/  CALL.REL.NOINC `($__internal_3_$__cuda_sm20_rcp_f64_v3) ;  /* 0x0000001400fc7944 */ /* 0x007fea0003c00000 */
[----:B------:R-:W-:Y:S05]  /*21c0*/  BSYNC.RECONVERGENT B2 ;  /* 0x0000000000027941 */ /* 0x000fea0003800200 */
.L_x_31:
        /* <DEDUP_REMOVED lines=9> */
.L_x_29:
[----:B------:R-:W-:Y:S05]  /*2260*/  BSYNC.RECONVERGENT B1 ;  /* 0x0000000000017941 */ /* 0x000fea0003800200 */
.L_x_28:
[----:B0-----:R-:W-:Y:S01]  /*2270*/  DFMA R46, R28, 0.5, -R38 ;  /* 0x3fe000001c2e782b */ /* 0x001fe20000000826 */
[----:B------:R-:W-:Y:S01]  /*2280*/  BSSY.RECONVERGENT B0, `(.L_x_32) ;  /* 0x0000005000007945 */ /* 0x000fe20003800200 */
[----:B------:R-:W-:Y:S01]  /*2290*/  IMAD.MOV.U32 R44, RZ, RZ, R34 ;  /* 0x000000ffff2c7224 */ /* 0x000fe200078e0022 */
[----:B------:R-:W-:Y:S01]  /*22a0*/  MOV R52, 0x22d0 ;  /* 0x000022d000347802 */ /* 0x000fe20000000f00 */
[----:B------:R-:W-:-:S07]  /*22b0*/  IMAD.MOV.U32 R45, RZ, RZ, R35 ;  /* 0x000000ffff2d7224 */ /* 0x000fce00078e0023 */
[----:B-12---:R-:W-:Y:S05]  /*22c0*/  CALL.REL.NOINC `($__internal_1_$__cuda_sm20_div_rn_f64_fast) ;  /* 0x0000000c00f47944 */ /* 0x006fea0003c00000 */
[----:B------:R-:W-:Y:S05]  /*22d0*/  BSYNC.RECONVERGENT B0 ;  /* 0x0000000000007941 */ /* 0x000fea0003800200 */
.L_x_32:
[----:B------:R-:W-:Y:S01]  /*22e0*/  MOV R34, R44 ;  /* 0x0000002c00227202 */ /* 0x000fe20000000f00 */
[----:B------:R-:W-:Y:S01]  /*22f0*/  IMAD.MOV.U32 R35, RZ, RZ, R45 ;  /* 0x000000ffff237224 */ /* 0x000fe200078e002d */
[----:B------:R-:W-:Y:S04]  /*2300*/  BSSY.RECONVERGENT B1, `(.L_x_33) ;  /* 0x000003c000017945 */ /* 0x000fe80003800200 */
        /* <DEDUP_REMOVED lines=18> */
[--C-:B------:R-:W-:Y:S01]  /*2430*/  DADD R20, R20, R8.reuse ;  /* 0x0000000014147229 */ /* 0x100fe20000000008 */
[----:B------:R-:W-:Y:S01]  /*2440*/  BSSY.RECONVERGENT B2, `(.L_x_35) ;  /* 0x000000d000027945 */ /* 0x000fe20003800200 */
[----:B------:R-:W-:Y:S01]  /*2450*/  FSEL R7, R7, R0, P0 ;  /* 0x0000000007077208 */ /* 0x000fe20000000000 */
[----:B------:R-:W-:Y:S01]  /*2460*/  DADD R8, R24, R8 ;  /* 0x0000000018087229 */ /* 0x000fe20000000008 */
[----:B------:R-:W-:Y:S01]  /*2470*/  IMAD.MOV.U32 R44, RZ, RZ, R26 ;  /* 0x000000ffff2c7224 */ /* 0x000fe200078e001a */
[----:B------:R-:W-:Y:S01]  /*2480*/  MOV R45, R27 ;  /* 0x0000001b002d7202 */ /* 0x000fe20000000f00 */
[----:B------:R-:W-:Y:S01]  /*2490*/  IMAD.MOV.U32 R57, RZ, RZ, RZ ;  /* 0x000000ffff397224 */ /* 0x000fe200078e00ff */
[----:B------:R-:W1:Y:S01]  /*24a0*/  MUFU.RCP R30, R7 ;  /* 0x00000007001e7308 */ /* 0x000e620000001000 */
[----:B------:R-:W-:-:S03]  /*24b0*/  MOV R54, 0x2510 ;  /* 0x0000251000367802 */ /* 0x000fc60000000f00 */
[----:B0-----:R-:W-:-:S04]  /*24c0*/  @P0 FMUL.FTZ R41, R41, 0.25 ;  /* 0x3e80000029290820 */ /* 0x001fc80000410000 */
[----:B------:R0:W2:Y:S08]  /*24d0*/  F2I.F64.TRUNC R55, R20 ;  /* 0x0000001400377311 */ /* 0x0000b0000030d100 */
[----:B------:R0:W3:Y:S01]  /*24e0*/  F2I.F64.TRUNC R56, R8 ;  /* 0x0000000800387311 */ /* 0x0000e2000030d100 */
[----:B-1----:R-:W-:-:S07]  /*24f0*/  FMUL.FTZ R41, R30, R41 ;  /* 0x000000291e297220 */ /* 0x002fce0000410000 */
[----:B0-23--:R-:W-:Y:S05]  /*2500*/  CALL.REL.NOINC `($__internal_3_$__cuda_sm20_rcp_f64_v3) ;  /* 0x0000001400287944 */ /* 0x00dfea0003c00000 */
[----:B------:R-:W-:Y:S05]  /*2510*/  BSYNC.RECONVERGENT B2 ;  /* 0x0000000000027941 */ /* 0x000fea0003800200 */
.L_x_35:
[----:B------:R-:W-:Y:S01]  /*2520*/  DADD R28, R22, R28 ;  /* 0x00000000161c7229 */ /* 0x000fe2000000001c */
[----:B------:R-:W-:Y:S01]  /*2530*/  BSSY.RECONVERGENT B2, `(.L_x_36) ;  /* 0x000000f000027945 */ /* 0x000fe20003800200 */
[----:B------:R-:W-:Y:S02]  /*2540*/  PRMT R22, R6, 0x9910, RZ ;  /* 0x0000991006167816 */ /* 0x000fe400000000ff */
[----:B------:R-:W-:Y:S02]  /*2550*/  MOV R54, 0x2620 ;  /* 0x0000262000367802 */ /* 0x000fe40000000f00 */
[----:B------:R-:W0:Y:S01]  /*2560*/  F2I.F64.TRUNC R7, R28 ;  /* 0x0000001c00077311 */ /* 0x000e22000030d100 */
[----:B------:R-:W-:-:S07]  /*2570*/  ISETP.GT.AND P0, PT, R22, RZ, PT ;  /* 0x000000ff1600720c */ /* 0x000fce0003f04270 */
[----:B0-----:R-:W0:Y:S02]  /*2580*/  I2F.F64 R8, R7 ;  /* 0x0000000700087312 */ /* 0x001e240000201c00 */
[----:B0-----:R-:W-:-:S08]  /*2590*/  DADD R8, R28, -R8 ;  /* 0x000000001c087229 */ /* 0x001fd00000000808 */
        /* <DEDUP_REMOVED lines=9> */
.L_x_36:
        /* <DEDUP_REMOVED lines=9> */
.L_x_34:
[----:B------:R-:W-:Y:S05]  /*26c0*/  BSYNC.RECONVERGENT B1 ;  /* 0x0000000000017941 */ /* 0x000fea0003800200 */
.L_x_33:
[----:B------:R-:W-:Y:S01]  /*26d0*/  ISETP.GT.AND P0, PT, R59, 0x1, PT ;  /* 0x000000013b00780c */ /* 0x000fe20003f04270 */
[----:B------:R-:W-:-:S12]  /*26e0*/  BSSY.RECONVERGENT B0, `(.L_x_37) ;  /* 0x000008f000007945 */ /* 0x000fd80003800200 */
[----:B------:R-:W-:Y:S05]  /*26f0*/  @!P0 BRA `(.L_x_38) ;  /* 0x0000000800348947 */ /* 0x000fea0003800000 */
[----:B------:R-:W-:Y:S01]  /*2700*/  ISETP.GE.AND P0, PT, R56, RZ, PT ;  /* 0x000000ff3800720c */ /* 0x000fe20003f06270 */
[----:B------:R-:W-:-:S12]  /*2710*/  BSSY.RECONVERGENT B1, `(.L_x_39) ;  /* 0x0000078000017945 */ /* 0x000fd80003800200 */
[----:B------:R-:W-:Y:S05]  /*2720*/  @!P0 BRA `(.L_x_40) ;  /* 0x0000000400d08947 */ /* 0x000fea0003800000 */
[----:B------:R-:W-:-:S13]  /*2730*/  ISETP.GT.AND P0, PT, R13, R56, PT ;  /* 0x000000380d00720c */ /* 0x000fda0003f04270 */
[----:B------:R-:W-:Y:S05]  /*2740*/  @!P0 BRA `(.L_x_41) ;  /* 0x0000000400bc8947 */ /* 0x000fea0003800000 */
[----:B------:R-:W-:-:S13]  /*2750*/  ISETP.GE.AND P0, PT, R55, RZ, PT ;  /* 0x000000ff3700720c */ /* 0x000fda0003f06270 */
[----:B------:R-:W-:Y:S05]  /*2760*/  @!P0 BRA `(.L_x_42) ;  /* 0x0000000400a88947 */ /* 0x000fea0003800000 */
[----:B------:R-:W-:-:S13]  /*2770*/  ISETP.GT.AND P0, PT, R14, R55, PT ;  /* 0x000000370e00720c */ /* 0x000fda0003f04270 */
[----:B------:R-:W-:Y:S05]  /*2780*/  @!P0 BRA `(.L_x_43) ;  /* 0x0000000400948947 */ /* 0x000fea0003800000 */
[----:B------:R-:W-:-:S13]  /*2790*/  ISETP.GE.AND P0, PT, R57, RZ, PT ;  /* 0x000000ff3900720c */ /* 0x000fda0003f06270 */
[----:B------:R-:W-:Y:S05]  /*27a0*/  @!P0 BRA `(.L_x_44) ;  /* 0x0000000400808947 */ /* 0x000fea0003800000 */
[----:B------:R-:W-:-:S13]  /*27b0*/  ISETP.GT.AND P0, PT, R12, R57, PT ;  /* 0x000000390c00720c */ /* 0x000fda0003f04270 */
[----:B------:R-:W-:Y:S05]  /*27c0*/  @!P0 BRA `(.L_x_45) ;  /* 0x00000004006c8947 */ /* 0x000fea0003800000 */
[----:B------:R-:W-:Y:S01]  /*27d0*/  HFMA2 R7, -RZ, RZ, 0, 0 ;  /* 0x00000000ff077431 */ /* 0x000fe200000001ff */
[----:B0-----:R-:W-:Y:S01]  /*27e0*/  MOV R20, R56 ;  /* 0x0000003800147202 */ /* 0x001fe20000000f00 */
[----:B------:R-:W-:Y:S02]  /*27f0*/  IMAD.MOV.U32 R17, RZ, RZ, R55 ;  /* 0x000000ffff117224 */ /* 0x000fe400078e0037 */
[----:B------:R-:W-:Y:S02]  /*2800*/  IMAD.MOV.U32 R19, RZ, RZ, R57 ;  /* 0x000000ffff137224 */ /* 0x000fe400078e0039 */
[----:B------:R-:W-:-:S07]  /*2810*/  IMAD.MOV.U32 R21, RZ, RZ, RZ ;  /* 0x000000ffff157224 */ /* 0x000fce00078e00ff */
.L_x_52:
[----:B------:R-:W0:Y:S01]  /*2820*/  LDC.64 R8, c[0x0][0x398] ;  /* 0x0000e600ff087b82 */ /* 0x000e220000000a00 */
[----:B------:R-:W-:-:S04]  /*2830*/  IMAD R23, R13, R19, RZ ;  /* 0x000000130d177224 */ /* 0x000fc800078e02ff */
[----:B------:R-:W-:-:S04]  /*2840*/  IMAD R22, R14, R23, RZ ;  /* 0x000000170e167224 */ /* 0x000fc800078e02ff */
[----:B------:R-:W-:-:S04]  /*2850*/  IMAD R23, R13, R17, R22 ;  /* 0x000000110d177224 */ /* 0x000fc800078e0216 */
[----:B------:R-:W-:-:S04]  /*2860*/  IMAD.IADD R23, R20, 0x1, R23 ;  /* 0x0000000114177824 */ /* 0x000fc800078e0217 */
[----:B0-----:R-:W-:-:S06]  /*2870*/  IMAD.WIDE R8, R23, 0x4, R8 ;  /* 0x0000000417087825 */ /* 0x001fcc00078e0208 */
[----:B------:R0:W5:Y:S01]  /*2880*/  LDG.E R8, desc[UR12][R8.64] ;  /* 0x0000000c08087981 */ /* 0x000162000c1e1900 */
[----:B-12---:R-:W-:Y:S01]  /*2890*/  FSETP.GT.FTZ.AND P0, PT, R58, R40, PT ;  /* 0x000000283a00720b */ /* 0x006fe20003f14000 */
[----:B------:R-:W-:-:S12]  /*28a0*/  BSSY.RECONVERGENT B2, `(.L_x_46) ;  /* 0x0000040000027945 */ /* 0x000fd80003800200 */
[----:B0-----:R-:W-:Y:S05]  /*28b0*/  @!P0 BRA `(.L_x_47) ;  /* 0x00000000007c8947 */ /* 0x001fea0003800000 */
[----:B------:R-:W-:-:S13]  /*28c0*/  FSETP.GEU.FTZ.AND P0, PT, R41, R40, PT ;  /* 0x000000282900720b */ /* 0x000fda0003f1e000 */
[----:B------:R-:W-:Y:S05]  /*28d0*/  @P0 BRA `(.L_x_48) ;  /* 0x00000000003c0947 */ /* 0x000fea0003800000 */
[C---:B------:R-:W-:Y:S01]  /*28e0*/  FMUL.FTZ R23, R0.reuse, 0.25 ;  /* 0x3e80000000177820 */ /* 0x040fe20000410000 */
[----:B------:R-:W-:Y:S01]  /*28f0*/  FSETP.GT.FTZ.AND P0, PT, |R0|, 8.50705917302346158658e+37, PT ;  /* 0x7e8000000000780b */ /* 0x000fe20003f14200 */
[----:B------:R-:W0:Y:S01]  /*2900*/  I2F.S16 R9, R4 ;  /* 0x0000000400097306 */ /* 0x000e220000101400 */
[----:B------:R-:W-:Y:S01]  /*2910*/  PRMT R24, R4, 0x9910, RZ ;  /* 0x0000991004187816 */ /* 0x000fe200000000ff */
[----:B-----5:R-:W-:Y:S01]  /*2920*/  FFMA.FTZ R21, R8, R41, R21 ;  /* 0x0000002908157223 */ /* 0x020fe20000010015 */
[----:B------:R-:W-:Y:S01]  /*2930*/  FSEL R23, R23, R0, P0 ;  /* 0x0000000017177208 */ /* 0x000fe20000000000 */
[----:B------:R-:W-:Y:S01]  /*2940*/  FADD.FTZ R40, -R41, R40 ;  /* 0x0000002829287221 */ /* 0x000fe20000010100 */
[--C-:B------:R-:W-:Y:S01]  /*2950*/  FADD.FTZ R58, R58, -R41.reuse ;  /* 0x800000293a3a7221 */ /* 0x100fe20000010000 */
[----:B------:R-:W-:Y:S02]  /*2960*/  IMAD.MOV.U32 R8, RZ, RZ, R24 ;  /* 0x000000ffff087224 */ /* 0x000fe400078e0018 */
[----:B------:R-:W-:Y:S01]  /*2970*/  FADD.FTZ R7, R7, R41 ;  /* 0x0000002907077221 */ /* 0x000fe20000010000 */
[----:B------:R-:W1:Y:S01]  /*2980*/  MUFU.RCP R22, R23 ;  /* 0x0000001700167308 */ /* 0x000e620000001000 */
[----:B------:R-:W-:-:S02]  /*2990*/  IMAD.IADD R19, R8, 0x1, R19 ;  /* 0x0000000108137824 */ /* 0x000fc400078e0213 */
[----:B0-----:R-:W-:-:S04]  /*29a0*/  @P0 FMUL.FTZ R9, R9, 0.25 ;  /* 0x3e80000009090820 */ /* 0x001fc80000410000 */
[----:B-1----:R-:W-:Y:S01]  /*29b0*/  FMUL.FTZ R41, R22, R9 ;  /* 0x0000000916297220 */ /* 0x002fe20000410000 */
[----:B------:R-:W-:Y:S06]  /*29c0*/  BRA `(.L_x_49) ;  /* 0x0000000000b47947 */ /* 0x000fec0003800000 */
.L_x_48:
[C---:B------:R-:W-:Y:S01]  /*29d0*/  FMUL.FTZ R24, R3.reuse, 0.25 ;  /* 0x3e80000003187820 */ /* 0x040fe20000410000 */
[----:B------:R-:W-:Y:S01]  /*29e0*/  FSETP.GT.FTZ.AND P0, PT, |R3|, 8.50705917302346158658e+37, PT ;  /* 0x7e8000000300780b */ /* 0x000fe20003f14200 */
[----:B------:R-:W0:Y:S01]  /*29f0*/  I2F.S16 R22, R6 ;  /* 0x0000000600167306 */ /* 0x000e220000101400 */
[----:B------:R-:W-:Y:S01]  /*2a00*/  PRMT R9, R6, 0x9910, RZ ;  /* 0x0000991006097816 */ /* 0x000fe200000000ff */
[----:B-----5:R-:W-:Y:S01]  /*2a10*/  FFMA.FTZ R21, R8, R40, R21 ;  /* 0x0000002808157223 */ /* 0x020fe20000010015 */
[----:B------:R-:W-:Y:S01]  /*2a20*/  FSEL R24, R24, R3, P0 ;  /* 0x0000000318187208 */ /* 0x000fe20000000000 */
[--C-:B------:R-:W-:Y:S01]  /*2a30*/  FADD.FTZ R58, R58, -R40.reuse ;  /* 0x800000283a3a7221 */ /* 0x100fe20000010000 */
[--C-:B------:R-:W-:Y:S01]  /*2a40*/  FADD.FTZ R41, R41, -R40.reuse ;  /* 0x8000002829297221 */ /* 0x100fe20000010000 */
[----:B------:R-:W-:Y:S01]  /*2a50*/  FADD.FTZ R7, R7, R40 ;  /* 0x0000002807077221 */ /* 0x000fe20000010000 */
[----:B------:R-:W-:Y:S01]  /*2a60*/  IADD3 R20, PT, PT, R9, R20, RZ ;  /* 0x0000001409147210 */ /* 0x000fe20007ffe0ff */
[----:B------:R-:W1:Y:S04]  /*2a70*/  MUFU.RCP R23, R24 ;  /* 0x0000001800177308 */ /* 0x000e680000001000 */
[----:B0-----:R-:W-:-:S04]  /*2a80*/  @P0 FMUL.FTZ R22, R22, 0.25 ;  /* 0x3e80000016160820 */ /* 0x001fc80000410000 */
[----:B-1----:R-:W-:Y:S01]  /*2a90*/  FMUL.FTZ R40, R23, R22 ;  /* 0x0000001617287220 */ /* 0x002fe20000410000 */
[----:B------:R-:W-:Y:S06]  /*2aa0*/  BRA `(.L_x_49) ;  /* 0x00000000007c7947 */ /* 0x000fec0003800000 */
.L_x_47:
        /* <DEDUP_REMOVED lines=17> */
.L_x_50:
[C---:B------:R-:W-:Y:S01]  /*2bc0*/  FMUL.FTZ R23, R2.reuse, 0.25 ;  /* 0x3e80000002177820 */ /* 0x040fe20000410000 */
[----:B------:R-:W-:Y:S01]  /*2bd0*/  FSETP.GT.FTZ.AND P0, PT, |R2|, 8.50705917302346158658e+37, PT ;  /* 0x7e8000000200780b */ /* 0x000fe20003f14200 */
[----:B------:R-:W0:Y:S01]  /*2be0*/  I2F.S16 R9, R5 ;  /* 0x0000000500097306 */ /* 0x000e220000101400 */
[----:B------:R-:W-:Y:S01]  /*2bf0*/  PRMT R24, R5, 0x9910, RZ ;  /* 0x0000991005187816 */ /* 0x000fe200000000ff */
[----:B-----5:R-:W-:Y:S01]  /*2c00*/  FFMA.FTZ R21, R8, R58, R21 ;  /* 0x0000003a08157223 */ /* 0x020fe20000010015 */
[----:B------:R-:W-:Y:S01]  /*2c10*/  FSEL R23, R23, R2, P0 ;  /* 0x0000000217177208 */ /* 0x000fe20000000000 */
[C---:B------:R-:W-:Y:S01]  /*2c20*/  FADD.FTZ R40, -R58.reuse, R40 ;  /* 0x000000283a287221 */ /* 0x040fe20000010100 */
[----:B------:R-:W-:Y:S01]  /*2c30*/  FADD.FTZ R41, -R58, R41 ;  /* 0x000000293a297221 */ /* 0x000fe20000010100 */
[----:B------:R-:W-:Y:S02]  /*2c40*/  IMAD.MOV.U32 R8, RZ, RZ, R24 ;  /* 0x000000ffff087224 */ /* 0x000fe400078e0018 */
[----:B------:R-:W-:Y:S01]  /*2c50*/  FADD.FTZ R7, R7, R58 ;  /* 0x0000003a07077221 */ /* 0x000fe20000010000 */
[----:B------:R-:W1:Y:S02]  /*2c60*/  MUFU.RCP R22, R23 ;  /* 0x0000001700167308 */ /* 0x000e640000001000 */
[----:B------:R-:W-:Y:S01]  /*2c70*/  IADD3 R17, PT, PT, R8, R17, RZ ;  /* 0x0000001108117210 */ /* 0x000fe20007ffe0ff */
[----:B0-----:R-:W-:-:S04]  /*2c80*/  @P0 FMUL.FTZ R9, R9, 0.25 ;  /* 0x3e80000009090820 */ /* 0x001fc80000410000 */
[----:B-1----:R-:W-:-:S07]  /*2c90*/  FMUL.FTZ R58, R22, R9 ;  /* 0x00000009163a7220 */ /* 0x002fce0000410000 */
.L_x_49:
[----:B------:R-:W-:Y:S05]  /*2ca0*/  BSYNC.RECONVERGENT B2 ;  /* 0x0000000000027941 */ /* 0x000fea0003800200 */
.L_x_46:
        /* <DEDUP_REMOVED lines=11> */
[----:B------:R-:W-:Y:S05]  /*2d60*/  @P0 BRA `(.L_x_52) ;  /* 0xfffffff800ac0947 */ /* 0x000fea000383ffff */
[----:B------:R-:W-:Y:S05]  /*2d70*/  BRA `(.L_x_51) ;  /* 0x0000000000447947 */ /* 0x000fea0003800000 */
.L_x_45:
[----:B0-----:R-:W-:Y:S02]  /*2d80*/  IMAD.MOV.U32 R21, RZ, RZ, RZ ;  /* 0x000000ffff157224 */ /* 0x001fe400078e00ff */
[----:B------:R-:W-:Y:S01]  /*2d90*/  IMAD.MOV.U32 R7, RZ, RZ, RZ ;  /* 0x000000ffff077224 */ /* 0x000fe200078e00ff */
[----:B------:R-:W-:Y:S06]  /*2da0*/  BRA `(.L_x_51) ;  /* 0x0000000000387947 */ /* 0x000fec0003800000 */
.L_x_44:
[----:B0-----:R-:W-:Y:S01]  /*2db0*/  IMAD.MOV.U32 R21, RZ, RZ, RZ ;  /* 0x000000ffff157224 */ /* 0x001fe200078e00ff */
[----:B------:R-:W-:Y:S01]  /*2dc0*/  MOV R7, RZ ;  /* 0x000000ff00077202 */ /* 0x000fe20000000f00 */
[----:B------:R-:W-:Y:S06]  /*2dd0*/  BRA `(.L_x_51) ;  /* 0x00000000002c7947 */ /* 0x000fec0003800000 */
.L_x_43:
[----:B0-----:R-:W-:Y:S02]  /*2de0*/  IMAD.MOV.U32 R21, RZ, RZ, RZ ;  /* 0x000000ffff157224 */ /* 0x001fe400078e00ff */
[----:B------:R-:W-:Y:S01]  /*2df0*/  IMAD.MOV.U32 R7, RZ, RZ, RZ ;  /* 0x000000ffff077224 */ /* 0x000fe200078e00ff */
[----:B------:R-:W-:Y:S06]  /*2e00*/  BRA `(.L_x_51) ;  /* 0x0000000000207947 */ /* 0x000fec0003800000 */
.L_x_42:
[----:B------:R-:W-:Y:S02]  /*2e10*/  HFMA2 R7, -RZ, RZ, 0, 0 ;  /* 0x00000000ff077431 */ /* 0x000fe400000001ff */
[----:B0-----:R-:W-:Y:S01]  /*2e20*/  IMAD.MOV.U32 R21, RZ, RZ, RZ ;  /* 0x000000ffff157224 */ /* 0x001fe200078e00ff */
[----:B------:R-:W-:Y:S06]  /*2e30*/  BRA `(.L_x_51) ;  /* 0x0000000000147947 */ /* 0x000fec0003800000 */
.L_x_41:
[----:B0-----:R-:W-:Y:S02]  /*2e40*/  IMAD.MOV.U32 R21, RZ, RZ, RZ ;  /* 0x000000ffff157224 */ /* 0x001fe400078e00ff */
[----:B------:R-:W-:Y:S01]  /*2e50*/  IMAD.MOV.U32 R7, RZ, RZ, RZ ;  /* 0x000000ffff077224 */ /* 0x000fe200078e00ff */
[----:B------:R-:W-:Y:S06]  /*2e60*/  BRA `(.L_x_51) ;  /* 0x0000000000087947 */ /* 0x000fec0003800000 */
.L_x_40:
[----:B0-----:R-:W-:Y:S01]  /*2e70*/  IMAD.MOV.U32 R21, RZ, RZ, RZ ;  /* 0x000000ffff157224 */ /* 0x001fe200078e00ff */
[----:B------:R-:W-:-:S07]  /*2e80*/  MOV R7, RZ ;  /* 0x000000ff00077202 */ /* 0x000fce0000000f00 */
.L_x_51:
[----:B------:R-:W-:Y:S05]  /*2e90*/  BSYNC.RECONVERGENT B1 ;  /* 0x0000000000017941 */ /* 0x000fea0003800200 */
.L_x_39:
[----:B------:R-:W0:Y:S02]  /*2ea0*/  LDC.64 R8, c[0x0][0x3b0] ;  /* 0x0000ec00ff087b82 */ /* 0x000e240000000a00 */
[----:B0-----:R-:W-:-:S05]  /*2eb0*/  IMAD.WIDE R2, R16, 0x4, R8 ;  /* 0x0000000410027825 */ /* 0x001fca00078e0208 */
[----:B------:R-:W3:Y:S01]  /*2ec0*/  LDG.E R0, desc[UR12][R2.64] ;  /* 0x0000000c02007981 */ /* 0x000ee2000c1e1900 */
[----:B------:R-:W0:Y:S01]  /*2ed0*/  LDC.64 R12, c[0x0][0x390] ;  /* 0x0000e400ff0c7b82 */ /* 0x000e220000000a00 */
[----:B---3--:R-:W-:-:S05]  /*2ee0*/  FADD.FTZ R21, R0, -R21 ;  /* 0x8000001500157221 */ /* 0x008fca0000010000 */
[----:B------:R3:W-:Y:S04]  /*2ef0*/  STG.E desc[UR12][R2.64], R21 ;  /* 0x0000001502007986 */ /* 0x0007e8000c10190c */
[----:B0-----:R-:W4:Y:S01]  /*2f00*/  LDG.E R0, desc[UR12][R12.64] ;  /* 0x0000000c0c007981 */ /* 0x001f22000c1e1900 */
[----:B------:R-:W-:Y:S01]  /*2f10*/  FSETP.GT.FTZ.AND P0, PT, |R7|, 8.50705917302346158658e+37, PT ;  /* 0x7e8000000700780b */ /* 0x000fe20003f14200 */
[----:B----4-:R-:W-:-:S04]  /*2f20*/  IMAD R11, R11, R0, R10 ;  /* 0x000000000b0b7224 */ /* 0x010fc800078e020a */
[----:B------:R-:W-:-:S05]  /*2f30*/  IMAD.WIDE R8, R11, 0x4, R8 ;  /* 0x000000040b087825 */ /* 0x000fca00078e0208 */
[----:B------:R-:W4:Y:S03]  /*2f40*/  LDG.E R0, desc[UR12][R8.64] ;  /* 0x0000000c08007981 */ /* 0x000f26000c1e1900 */
[----:B------:R-:W-:-:S06]  /*2f50*/  @P0 FMUL.FTZ R7, R7, 0.25 ;  /* 0x3e80000007070820 */ /* 0x000fcc0000410000 */
[----:B------:R-:W0:Y:S01]  /*2f60*/  MUFU.RCP R7, R7 ;  /* 0x0000000700077308 */ /* 0x000e220000001000 */
[----:B----4-:R-:W-:-:S04]  /*2f70*/  @P0 FMUL.FTZ R0, R0, 0.25 ;  /* 0x3e80000000000820 */ /* 0x010fc80000410000 */
[----:B0-----:R-:W-:-:S05]  /*2f80*/  FMUL.FTZ R7, R7, R0 ;  /* 0x0000000007077220 */ /* 0x001fca0000410000 */
[----:B------:R3:W-:Y:S04]  /*2f90*/  STG.E desc[UR12][R8.64], R7 ;  /* 0x0000000708007986 */ /* 0x0007e8000c10190c */
[----:B------:R-:W4:Y:S04]  /*2fa0*/  LDG.E R19, desc[UR12][R12.64] ;  /* 0x0000000c0c137981 */ /* 0x000f28000c1e1900 */
[----:B------:R-:W4:Y:S02]  /*2fb0*/  LDG.E R0, desc[UR12][R12.64+0x4] ;  /* 0x0000040c0c007981 */ /* 0x000f24000c1e1900 */
[----:B---34-:R-:W-:-:S07]  /*2fc0*/  IMAD R17, R19, R0, RZ ;  /* 0x0000000013117224 */ /* 0x018fce00078e02ff */
.L_x_38:
[----:B------:R-:W-:Y:S05]  /*2fd0*/  BSYNC.RECONVERGENT B0 ;  /* 0x0000000000007941 */ /* 0x000fea0003800200 */
.L_x_37:
[----:B------:R-:W-:-:S05]  /*2fe0*/  IMAD.IADD R16, R18, 0x1, R15 ;  /* 0x0000000112107824 */ /* 0x000fca00078e020f */
[----:B------:R-:W-:-:S13]  /*2ff0*/  ISETP.GT.AND P0, PT, R17, R16, PT ;  /* 0x000000101100720c */ /* 0x000fda0003f04270 */
[----:B------:R-:W-:Y:S05]  /*3000*/  @P0 BRA `(.L_x_53) ;  /* 0xffffffd000ac0947 */ /* 0x000fea000383ffff */
[----:B------:R-:W-:Y:S05]  /*3010*/  EXIT ;  /* 0x000000000000794d */ /* 0x000fea0003800000 */
        .weak           $__internal_0_$__cuda_sm20_dblrcp_rn_slowpath_v3
        .type           $__internal_0_$__cuda_sm20_dblrcp_rn_slowpath_v3,@function
        .size           $__internal_0_$__cuda_sm20_dblrcp_rn_slowpath_v3,($__internal_1_$__cuda_sm20_div_rn_f64_fast - $__internal_0_$__cuda_sm20_dblrcp_rn_slowpath_v3)
$__internal_0_$__cuda_sm20_dblrcp_rn_slowpath_v3:
[----:B------:R-:W-:Y:S01]  /*3020*/  DSETP.GTU.AND P0, PT, |R44|, +INF , PT ;  /* 0x7ff000002c00742a */ /* 0x000fe20003f0c200 */
[----:B------:R-:W-:-:S13]  /*3030*/  BSSY.RECONVERGENT B0, `(.L_x_54) ;  /* 0x0000023000007945 */ /* 0x000fda0003800200 */
[----:B------:R-:W-:Y:S05]  /*3040*/  @P0 BRA `(.L_x_55) ;  /* 0x00000000007c0947 */ /* 0x000fea0003800000 */
[----:B------:R-:W-:-:S05]  /*3050*/  LOP3.LUT R47, R45, 0x7fffffff, RZ, 0xc0, !PT ;  /* 0x7fffffff2d2f7812 */ /* 0x000fca00078ec0ff */
[----:B------:R-:W-:-:S05]  /*3060*/  VIADD R48, R47, 0xffffffff ;  /* 0xffffffff2f307836 */ /* 0x000fca0000000000 */
[----:B------:R-:W-:-:S13]  /*3070*/  ISETP.GE.U32.AND P0, PT, R48, 0x7fefffff, PT ;  /* 0x7fefffff3000780c */ /* 0x000fda0003f06070 */
[----:B------:R-:W-:Y:S01]  /*3080*/  @P0 LOP3.LUT R49, R45, 0x7ff00000, RZ, 0x3c, !PT ;  /* 0x7ff000002d310812 */ /* 0x000fe200078e3cff */
[----:B------:R-:W-:Y:S01]  /*3090*/  @P0 IMAD.MOV.U32 R48, RZ, RZ, RZ ;  /* 0x000000ffff300224 */ /* 0x000fe200078e00ff */
[----:B------:R-:W-:Y:S06]  /*30a0*/  @P0 BRA `(.L_x_56) ;  /* 0x00000000006c0947 */ /* 0x000fec0003800000 */
[----:B------:R-:W-:Y:S02]  /*30b0*/  ISETP.GE.U32.AND P0, PT, R47, 0x1000001, PT ;  /* 0x010000012f00780c */ /* 0x000fe40003f06070 */
[----:B------:R-:W-:-:S11]  /*30c0*/  MOV R48, R46 ;  /* 0x0000002e00307202 */ /* 0x000fd60000000f00 */
[----:B------:R-:W-:Y:S05]  /*30d0*/  @!P0 BRA `(.L_x_57) ;  /* 0x0000000000348947 */ /* 0x000fea0003800000 */
[----:B------:R-:W-:Y:S02]  /*30e0*/  VIADD R47, R45, 0xc0200000 ;  /* 0xc02000002d2f7836 */ /* 0x000fe40000000000 */
[----:B------:R-:W-:Y:S02]  /*30f0*/  IMAD.MOV.U32 R46, RZ, RZ, R44 ;  /* 0x000000ffff2e7224 */ /* 0x000fe400078e002c */
[----:B------:R-:W0:Y:S04]  /*3100*/  MUFU.RCP64H R49, R47 ;  /* 0x0000002f00317308 */ /* 0x000e280000001800 */
[----:B0-----:R-:W-:-:S08]  /*3110*/  DFMA R50, -R46, R48, 1 ;  /* 0x3ff000002e32742b */ /* 0x001fd00000000130 */
[----:B------:R-:W-:-:S08]  /*3120*/  DFMA R50, R50, R50, R50 ;  /* 0x000000323232722b */ /* 0x000fd00000000032 */
[----:B------:R-:W-:-:S08]  /*3130*/  DFMA R50, R48, R50, R48 ;  /* 0x000000323032722b */ /* 0x000fd00000000030 */
[----:B------:R-:W-:-:S08]  /*3140*/  DFMA R48, -R46, R50, 1 ;  /* 0x3ff000002e30742b */ /* 0x000fd00000000132 */
[----:B------:R-:W-:-:S08]  /*3150*/  DFMA R48, R50, R48, R50 ;  /* 0x000000303230722b */ /* 0x000fd00000000032 */
[----:B------:R-:W-:-:S08]  /*3160*/  DMUL R48, R48, 2.2250738585072013831e-308 ;  /* 0x0010000030307828 */ /* 0x000fd00000000000 */
[----:B------:R-:W-:-:S08]  /*3170*/  DFMA R44, -R44, R48, 1 ;  /* 0x3ff000002c2c742b */ /* 0x000fd00000000130 */
[----:B------:R-:W-:-:S08]  /*3180*/  DFMA R44, R44, R44, R44 ;  /* 0x0000002c2c2c722b */ /* 0x000fd0000000002c */
[----:B------:R-:W-:Y:S01]  /*3190*/  DFMA R48, R48, R44, R48 ;  /* 0x0000002c3030722b */ /* 0x000fe20000000030 */
[----:B------:R-:W-:Y:S10]  /*31a0*/  BRA `(.L_x_56) ;  /* 0x00000000002c7947 */ /* 0x000ff40003800000 */
.L_x_57:
[----:B------:R-:W-:-:S06]  /*31b0*/  DMUL R44, R44, 8.11296384146066816958e+31 ;  /* 0x469000002c2c7828 */ /* 0x000fcc0000000000 */
[----:B------:R-:W0:Y:S02]  /*31c0*/  MUFU.RCP64H R49, R45 ;  /* 0x0000002d00317308 */ /* 0x000e240000001800 */
[----:B0-----:R-:W-:-:S08]  /*31d0*/  DFMA R46, -R44, R48, 1 ;  /* 0x3ff000002c2e742b */ /* 0x001fd00000000130 */
[----:B------:R-:W-:-:S08]  /*31e0*/  DFMA R46, R46, R46, R46 ;  /* 0x0000002e2e2e722b */ /* 0x000fd0000000002e */
[----:B------:R-:W-:-:S08]  /*31f0*/  DFMA R46, R48, R46, R48 ;  /* 0x0000002e302e722b */ /* 0x000fd00000000030 */
[----:B------:R-:W-:-:S08]  /*3200*/  DFMA R48, -R44, R46, 1 ;  /* 0x3ff000002c30742b */ /* 0x000fd0000000012e */
[----:B------:R-:W-:-:S08]  /*3210*/  DFMA R48, R46, R48, R46 ;  /* 0x000000302e30722b */ /* 0x000fd0000000002e */
[----:B------:R-:W-:Y:S01]  /*3220*/  DMUL R48, R48, 8.11296384146066816958e+31 ;  /* 0x4690000030307828 */ /* 0x000fe20000000000 */
[----:B------:R-:W-:Y:S10]  /*3230*/  BRA `(.L_x_56) ;  /* 0x0000000000087947 */ /* 0x000ff40003800000 */
.L_x_55:
[----:B------:R-:W-:Y:S01]  /*3240*/  LOP3.LUT R49, R45, 0x80000, RZ, 0xfc, !PT ;  /* 0x000800002d317812 */ /* 0x000fe200078efcff */
[----:B------:R-:W-:-:S07]  /*3250*/  IMAD.MOV.U32 R48, RZ, RZ, R44 ;  /* 0x000000ffff307224 */ /* 0x000fce00078e002c */
.L_x_56:
[----:B------:R-:W-:Y:S05]  /*3260*/  BSYNC.RECONVERGENT B0 ;  /* 0x0000000000007941 */ /* 0x000fea0003800200 */
.L_x_54:
[----:B------:R-:W-:Y:S01]  /*3270*/  MOV R44, R52 ;  /* 0x00000034002c7202 */ /* 0x000fe20000000f00 */
[----:B------:R-:W-:-:S04]  /*3280*/  IMAD.MOV.U32 R45, RZ, RZ, 0x0 ;  /* 0x00000000ff2d7424 */ /* 0x000fc800078e00ff */
[----:B------:R-:W-:Y:S05]  /*3290*/  RET.REL.NODEC R44 `(_Z4projPKfPKiS2_S0_S0_S0_Pf) ;  /* 0xffffffcc2c587950 */ /* 0x000fea0003c3ffff */
        .weak           $__internal_1_$__cuda_sm20_div_rn_f64_fast
        .type           $__internal_1_$__cuda_sm20_div_rn_f64_fast,@function
        .size           $__internal_1_$__cuda_sm20_div_rn_f64_fast,($__internal_2_$__cuda_sm20_div_rn_f64_full - $__internal_1_$__cuda_sm20_div_rn_f64_fast)
$__internal_1_$__cuda_sm20_div_rn_f64_fast:
[----:B------:R-:W0:Y:S01]  /*32a0*/  MUFU.RCP64H R49, R45 ;  /* 0x0000002d00317308 */ /* 0x000e220000001800 */
[----:B------:R-:W-:Y:S01]  /*32b0*/  IMAD.MOV.U32 R48, RZ, RZ, 0x1 ;  /* 0x00000001ff307424 */ /* 0x000fe200078e00ff */
[----:B------:R-:W-:-:S05]  /*32c0*/  FSETP.GEU.AND P1, PT, |R47|, 6.5827683646048100446e-37, PT ;  /* 0x036000002f00780b */ /* 0x000fca0003f2e200 */
[----:B0-----:R-:W-:-:S08]  /*32d0*/  DFMA R42, -R44, R48, 1 ;  /* 0x3ff000002c2a742b */ /* 0x001fd00000000130 */
[----:B------:R-:W-:-:S08]  /*32e0*/  DFMA R42, R42, R42, R42 ;  /* 0x0000002a2a2a722b */ /* 0x000fd0000000002a */
[----:B------:R-:W-:-:S08]  /*32f0*/  DFMA R42, R48, R42, R48 ;  /* 0x0000002a302a722b */ /* 0x000fd00000000030 */
[----:B------:R-:W-:-:S08]  /*3300*/  DFMA R50, -R44, R42, 1 ;  /* 0x3ff000002c32742b */ /* 0x000fd0000000012a */
[----:B------:R-:W-:-:S08]  /*3310*/  DFMA R50, R42, R50, R42 ;  /* 0x000000322a32722b */ /* 0x000fd0000000002a */
[----:B------:R-:W-:-:S08]  /*3320*/  DMUL R48, R46, R50 ;  /* 0x000000322e307228 */ /* 0x000fd00000000000 */
[----:B------:R-:W-:-:S08]  /*3330*/  DFMA R42, -R44, R48, R46 ;  /* 0x000000302c2a722b */ /* 0x000fd0000000012e */
[----:B------:R-:W-:-:S10]  /*3340*/  DFMA R42, R50, R42, R48 ;  /* 0x0000002a322a722b */ /* 0x000fd40000000030 */
[----:B------:R-:W-:-:S05]  /*3350*/  FFMA R48, RZ, R45, R43 ;  /* 0x0000002dff307223 */ /* 0x000fca000000002b */
[----:B------:R-:W-:-:S13]  /*3360*/  FSETP.GT.AND P0, PT, |R48|, 1.469367938527859385e-39, PT ;  /* 0x001000003000780b */ /* 0x000fda0003f04200 */
[----:B------:R-:W-:Y:S05]  /*3370*/  @P0 BRA P1, `(.L_x_58) ;  /* 0x0000000000080947 */ /* 0x000fea0000800000 */
[----:B------:R-:W-:-:S07]  /*3380*/  MOV R50, 0x33a0 ;  /* 0x000033a000327802 */ /* 0x000fce0000000f00 */
[----:B------:R-:W-:Y:S05]  /*3390*/  CALL.REL.NOINC `($__internal_2_$__cuda_sm20_div_rn_f64_full) ;  /* 0x0000000000147944 */ /* 0x000fea0003c00000 */
.L_x_58:
[----:B------:R-:W-:Y:S01]  /*33a0*/  IMAD.MOV.U32 R44, RZ, RZ, R42 ;  /* 0x000000ffff2c7224 */ /* 0x000fe200078e002a */
[----:B------:R-:W-:Y:S01]  /*33b0*/  MOV R45, R43 ;  /* 0x0000002b002d7202 */ /* 0x000fe20000000f00 */
[----:B------:R-:W-:Y:S02]  /*33c0*/  IMAD.MOV.U32 R42, RZ, RZ, R52 ;  /* 0x000000ffff2a7224 */ /* 0x000fe400078e0034 */
[----:B------:R-:W-:-:S04]  /*33d0*/  IMAD.MOV.U32 R43, RZ, RZ, 0x0 ;  /* 0x00000000ff2b7424 */ /* 0x000fc800078e00ff */
[----:B------:R-:W-:Y:S05]  /*33e0*/  RET.REL.NODEC R42 `(_Z4projPKfPKiS2_S0_S0_S0_Pf) ;  /* 0xffffffcc2a047950 */ /* 0x000fea0003c3ffff */
        .weak           $__internal_2_$__cuda_sm20_div_rn_f64_full
        .type           $__internal_2_$__cuda_sm20_div_rn_f64_full,@function
        .size           $__internal_2_$__cuda_sm20_div_rn_f64_full,($__internal_3_$__cuda_sm20_rcp_f64_v3 - $__internal_2_$__cuda_sm20_div_rn_f64_full)
$__internal_2_$__cuda_sm20_div_rn_f64_full:
[C---:B------:R-:W-:Y:S01]  /*33f0*/  FSETP.GEU.AND P0, PT, |R45|.reuse, 1.469367938527859385e-39, PT ;  /* 0x001000002d00780b */ /* 0x040fe20003f0e200 */
[----:B------:R-:W-:Y:S01]  /*3400*/  IMAD.MOV.U32 R54, RZ, RZ, 0x1ca00000 ;  /* 0x1ca00000ff367424 */ /* 0x000fe200078e00ff */
[----:B------:R-:W-:Y:S01]  /*3410*/  LOP3.LUT R64, R45, 0x800fffff, RZ, 0xc0, !PT ;  /* 0x800fffff2d407812 */ /* 0x000fe200078ec0ff */
[----:B------:R-:W-:Y:S01]  /*3420*/  BSSY.RECONVERGENT B1, `(.L_x_59) ;  /* 0x0000054000017945 */ /* 0x000fe20003800200 */
[----:B------:R-:W-:Y:S02]  /*3430*/  MOV R62, 0x1 ;  /* 0x00000001003e7802 */ /* 0x000fe40000000f00 */
[----:B------:R-:W-:Y:S01]  /*3440*/  LOP3.LUT R65, R64, 0x3ff00000, RZ, 0xfc, !PT ;  /* 0x3ff0000040417812 */ /* 0x000fe200078efcff */
[----:B------:R-:W-:Y:S01]  /*3450*/  IMAD.MOV.U32 R64, RZ, RZ, R44 ;  /* 0x000000ffff407224 */ /* 0x000fe200078e002c */
[C---:B------:R-:W-:Y:S02]  /*3460*/  FSETP.GEU.AND P2, PT, |R47|.reuse, 1.469367938527859385e-39, PT ;  /* 0x001000002f00780b */ /* 0x040fe40003f4e200 */
[----:B------:R-:W-:-:S02]  /*3470*/  LOP3.LUT R51, R47, 0x7ff00000, RZ, 0xc0, !PT ;  /* 0x7ff000002f337812 */ /* 0x000fc400078ec0ff */
[----:B------:R-:W-:Y:S01]  /*3480*/  LOP3.LUT R61, R45, 0x7ff00000, RZ, 0xc0, !PT ;  /* 0x7ff000002d3d7812 */ /* 0x000fe200078ec0ff */
[----:B------:R-:W-:Y:S01]  /*3490*/  @!P0 DMUL R64, R44, 8.98846567431157953865e+307 ;  /* 0x7fe000002c408828 */ /* 0x000fe20000000000 */
[----:B------:R-:W-:Y:S02]  /*34a0*/  MOV R60, R51 ;  /* 0x00000033003c7202 */ /* 0x000fe40000000f00 */
[----:B------:R-:W-:-:S03]  /*34b0*/  ISETP.GE.U32.AND P1, PT, R51, R61, PT ;  /* 0x0000003d3300720c */ /* 0x000fc60003f26070 */
[----:B------:R-:W0:Y:S02]  /*34c0*/  MUFU.RCP64H R63, R65 ;  /* 0x00000041003f7308 */ /* 0x000e240000001800 */
[----:B------:R-:W-:Y:S02]  /*34d0*/  @!P2 LOP3.LUT R48, R45, 0x7ff00000, RZ, 0xc0, !PT ;  /* 0x7ff000002d30a812 */ /* 0x000fe400078ec0ff */
[----:B------:R-:W-:Y:S02]  /*34e0*/  @!P0 LOP3.LUT R61, R65, 0x7ff00000, RZ, 0xc0, !PT ;  /* 0x7ff00000413d8812 */ /* 0x000fe400078ec0ff */
[----:B------:R-:W-:Y:S01]  /*34f0*/  @!P2 ISETP.GE.U32.AND P3, PT, R51, R48, PT ;  /* 0x000000303300a20c */ /* 0x000fe20003f66070 */
[----:B------:R-:W-:-:S03]  /*3500*/  IMAD.MOV.U32 R48, RZ, RZ, R46 ;  /* 0x000000ffff307224 */ /* 0x000fc600078e002e */
[----:B------:R-:W-:Y:S01]  /*3510*/  @!P2 SEL R49, R54, 0x63400000, !P3 ;  /* 0x634000003631a807 */ /* 0x000fe20005800000 */
[----:B0-----:R-:W-:-:S08]  /*3520*/  DFMA R42, R62, -R64, 1 ;  /* 0x3ff000003e2a742b */ /* 0x001fd00000000840 */
[----:B------:R-:W-:-:S08]  /*3530*/  DFMA R42, R42, R42, R42 ;  /* 0x0000002a2a2a722b */ /* 0x000fd0000000002a */
[----:B------:R-:W-:Y:S01]  /*3540*/  DFMA R42, R62, R42, R62 ;  /* 0x0000002a3e2a722b */ /* 0x000fe2000000003e */
[----:B------:R-:W-:Y:S02]  /*3550*/  SEL R63, R54, 0x63400000, !P1 ;  /* 0x63400000363f7807 */ /* 0x000fe40004800000 */
[--C-:B------:R-:W-:Y:S02]  /*3560*/  @!P2 LOP3.LUT R62, R49, 0x80000000, R47.reuse, 0xf8, !PT ;  /* 0x80000000313ea812 */ /* 0x100fe400078ef82f */
[----:B------:R-:W-:-:S03]  /*3570*/  LOP3.LUT R49, R63, 0x800fffff, R47, 0xf8, !PT ;  /* 0x800fffff3f317812 */ /* 0x000fc600078ef82f */
[----:B------:R-:W-:Y:S01]  /*3580*/  DFMA R66, R42, -R64, 1 ;  /* 0x3ff000002a42742b */ /* 0x000fe20000000840 */
[----:B------:R-:W-:Y:S01]  /*3590*/  @!P2 LOP3.LUT R63, R62, 0x100000, RZ, 0xfc, !PT ;  /* 0x001000003e3fa812 */ /* 0x000fe200078efcff */
[----:B------:R-:W-:-:S06]  /*35a0*/  @!P2 IMAD.MOV.U32 R62, RZ, RZ, RZ ;  /* 0x000000ffff3ea224 */ /* 0x000fcc00078e00ff */
[----:B------:R-:W-:Y:S02]  /*35b0*/  @!P2 DFMA R48, R48, 2, -R62 ;  /* 0x400000003030a82b */ /* 0x000fe4000000083e */
[----:B------:R-:W-:-:S08]  /*35c0*/  DFMA R66, R42, R66, R42 ;  /* 0x000000422a42722b */ /* 0x000fd0000000002a */
[----:B------:R-:W-:Y:S01]  /*35d0*/  DMUL R62, R66, R48 ;  /* 0x00000030423e7228 */ /* 0x000fe20000000000 */
[----:B------:R-:W-:-:S07]  /*35e0*/  @!P2 LOP3.LUT R60, R49, 0x7ff00000, RZ, 0xc0, !PT ;  /* 0x7ff00000313ca812 */ /* 0x000fce00078ec0ff */
[----:B------:R-:W-:-:S08]  /*35f0*/  DFMA R42, R62, -R64, R48 ;  /* 0x800000403e2a722b */ /* 0x000fd00000000030 */
[----:B------:R-:W-:Y:S01]  /*3600*/  DFMA R42, R66, R42, R62 ;  /* 0x0000002a422a722b */ /* 0x000fe2000000003e */
[----:B------:R-:W-:-:S05]  /*3610*/  VIADD R62, R60, 0xffffffff ;  /* 0xffffffff3c3e7836 */ /* 0x000fca0000000000 */
[----:B------:R-:W-:Y:S01]  /*3620*/  ISETP.GT.U32.AND P0, PT, R62, 0x7feffffe, PT ;  /* 0x7feffffe3e00780c */ /* 0x000fe20003f04070 */
[----:B------:R-:W-:-:S05]  /*3630*/  VIADD R62, R61, 0xffffffff ;  /* 0xffffffff3d3e7836 */ /* 0x000fca0000000000 */
[----:B------:R-:W-:-:S13]  /*3640*/  ISETP.GT.U32.OR P0, PT, R62, 0x7feffffe, P0 ;  /* 0x7feffffe3e00780c */ /* 0x000fda0000704470 */
[----:B------:R-:W-:Y:S05]  /*3650*/  @P0 BRA `(.L_x_60) ;  /* 0x00000000006c0947 */ /* 0x000fea0003800000 */
[----:B------:R-:W-:-:S04]  /*3660*/  LOP3.LUT R60, R45, 0x7ff00000, RZ, 0xc0, !PT ;  /* 0x7ff000002d3c7812 */ /* 0x000fc800078ec0ff */
[CC--:B------:R-:W-:Y:S02]  /*3670*/  VIADDMNMX R46, R51.reuse, -R60.reuse, 0xb9600000, !PT ;  /* 0xb9600000332e7446 */ /* 0x0c0fe4000780093c */
[----:B------:R-:W-:Y:S02]  /*3680*/  ISETP.GE.U32.AND P0, PT, R51, R60, PT ;  /* 0x0000003c3300720c */ /* 0x000fe40003f06070 */
[----:B------:R-:W-:Y:S02]  /*3690*/  VIMNMX R46, PT, PT, R46, 0x46a00000, PT ;  /* 0x46a000002e2e7848 */ /* 0x000fe40003fe0100 */
[----:B------:R-:W-:-:S05]  /*36a0*/  SEL R51, R54, 0x63400000, !P0 ;  /* 0x6340000036337807 */ /* 0x000fca0004000000 */
[----:B------:R-:W-:Y:S02]  /*36b0*/  IMAD.IADD R51, R46, 0x1, -R51 ;  /* 0x000000012e337824 */ /* 0x000fe400078e0a33 */
[----:B------:R-:W-:-:S03]  /*36c0*/  IMAD.MOV.U32 R46, RZ, RZ, RZ ;  /* 0x000000ffff2e7224 */ /* 0x000fc600078e00ff */
[----:B------:R-:W-:-:S06]  /*36d0*/  IADD3 R47, PT, PT, R51, 0x7fe00000, RZ ;  /* 0x7fe00000332f7810 */ /* 0x000fcc0007ffe0ff */
[----:B------:R-:W-:-:S10]  /*36e0*/  DMUL R62, R42, R46 ;  /* 0x0000002e2a3e7228 */ /* 0x000fd40000000000 */
[----:B------:R-:W-:-:S13]  /*36f0*/  FSETP.GTU.AND P0, PT, |R63|, 1.469367938527859385e-39, PT ;  /* 0x001000003f00780b */ /* 0x000fda0003f0c200 */
[----:B------:R-:W-:Y:S05]  /*3700*/  @P0 BRA `(.L_x_61) ;  /* 0x0000000000940947 */ /* 0x000fea0003800000 */
[----:B------:R-:W-:Y:S01]  /*3710*/  DFMA R48, R42, -R64, R48 ;  /* 0x800000402a30722b */ /* 0x000fe20000000030 */
[----:B------:R-:W-:-:S09]  /*3720*/  IMAD.MOV.U32 R46, RZ, RZ, RZ ;  /* 0x000000ffff2e7224 */ /* 0x000fd200078e00ff */
[C---:B------:R-:W-:Y:S02]  /*3730*/  FSETP.NEU.AND P0, PT, R49.reuse, RZ, PT ;  /* 0x000000ff3100720b */ /* 0x040fe40003f0d000 */
[----:B------:R-:W-:-:S04]  /*3740*/  LOP3.LUT R61, R49, 0x80000000, R45, 0x48, !PT ;  /* 0x80000000313d7812 */ /* 0x000fc800078e482d */
[----:B------:R-:W-:-:S07]  /*3750*/  LOP3.LUT R47, R61, R47, RZ, 0xfc, !PT ;  /* 0x0000002f3d2f7212 */ /* 0x000fce00078efcff */
[----:B------:R-:W-:Y:S05]  /*3760*/  @!P0 BRA `(.L_x_61) ;  /* 0x00000000007c8947 */ /* 0x000fea0003800000 */
[----:B------:R-:W-:Y:S01]  /*3770*/  IMAD.MOV R45, RZ, RZ, -R51 ;  /* 0x000000ffff2d7224 */ /* 0x000fe200078e0a33 */
[----:B------:R-:W-:Y:S02]  /*3780*/  MOV R44, RZ ;  /* 0x000000ff002c7202 */ /* 0x000fe40000000f00 */
[----:B------:R-:W-:-:S04]  /*3790*/  IADD3 R51, PT, PT, -R51, -0x43300000, RZ ;  /* 0xbcd0000033337810 */ /* 0x000fc80007ffe1ff */
[----:B------:R-:W-:Y:S02]  /*37a0*/  DFMA R44, R62, -R44, R42 ;  /* 0x8000002c3e2c722b */ /* 0x000fe4000000002a */
[----:B------:R-:W-:-:S08]  /*37b0*/  DMUL.RP R42, R42, R46 ;  /* 0x0000002e2a2a7228 */ /* 0x000fd00000008000 */
[----:B------:R-:W-:Y:S02]  /*37c0*/  FSETP.NEU.AND P0, PT, |R45|, R51, PT ;  /* 0x000000332d00720b */ /* 0x000fe40003f0d200 */
[----:B------:R-:W-:Y:S02]  /*37d0*/  LOP3.LUT R61, R43, R61, RZ, 0x3c, !PT ;  /* 0x0000003d2b3d7212 */ /* 0x000fe400078e3cff */
[----:B------:R-:W-:Y:S02]  /*37e0*/  FSEL R62, R42, R62, !P0 ;  /* 0x0000003e2a3e7208 */ /* 0x000fe40004000000 */
[----:B------:R-:W-:Y:S01]  /*37f0*/  FSEL R63, R61, R63, !P0 ;  /* 0x0000003f3d3f7208 */ /* 0x000fe20004000000 */
[----:B------:R-:W-:Y:S06]  /*3800*/  BRA `(.L_x_61) ;  /* 0x0000000000547947 */ /* 0x000fec0003800000 */
.L_x_60:
[----:B------:R-:W-:-:S14]  /*3810*/  DSETP.NAN.AND P0, PT, R46, R46, PT ;  /* 0x0000002e2e00722a */ /* 0x000fdc0003f08000 */
[----:B------:R-:W-:Y:S05]  /*3820*/  @P0 BRA `(.L_x_62) ;  /* 0x0000000000440947 */ /* 0x000fea0003800000 */
[----:B------:R-:W-:-:S14]  /*3830*/  DSETP.NAN.AND P0, PT, R44, R44, PT ;  /* 0x0000002c2c00722a */ /* 0x000fdc0003f08000 */
[----:B------:R-:W-:Y:S05]  /*3840*/  @P0 BRA `(.L_x_63) ;  /* 0x0000000000300947 */ /* 0x000fea0003800000 */
[----:B------:R-:W-:Y:S01]  /*3850*/  ISETP.NE.AND P0, PT, R60, R61, PT ;  /* 0x0000003d3c00720c */ /* 0x000fe20003f05270 */
[----:B------:R-:W-:Y:S02]  /*3860*/  IMAD.MOV.U32 R62, RZ, RZ, 0x0 ;  /* 0x00000000ff3e7424 */ /* 0x000fe400078e00ff */
[----:B------:R-:W-:-:S10]  /*3870*/  IMAD.MOV.U32 R63, RZ, RZ, -0x80000 ;  /* 0xfff80000ff3f7424 */ /* 0x000fd400078e00ff */
[----:B------:R-:W-:Y:S05]  /*3880*/  @!P0 BRA `(.L_x_61) ;  /* 0x0000000000348947 */ /* 0x000fea0003800000 */
[----:B------:R-:W-:Y:S02]  /*3890*/  ISETP.NE.AND P0, PT, R60, 0x7ff00000, PT ;  /* 0x7ff000003c00780c */ /* 0x000fe40003f05270 */
[----:B------:R-:W-:Y:S02]  /*38a0*/  LOP3.LUT R63, R47, 0x80000000, R45, 0x48, !PT ;  /* 0x800000002f3f7812 */ /* 0x000fe400078e482d */
[----:B------:R-:W-:-:S13]  /*38b0*/  ISETP.EQ.OR P0, PT, R61, RZ, !P0 ;  /* 0x000000ff3d00720c */ /* 0x000fda0004702670 */
[----:B------:R-:W-:Y:S02]  /*38c0*/  @P0 LOP3.LUT R42, R63, 0x7ff00000, RZ, 0xfc, !PT ;  /* 0x7ff000003f2a0812 */ /* 0x000fe400078efcff */
[----:B------:R-:W-:Y:S01]  /*38d0*/  @!P0 MOV R62, RZ ;  /* 0x000000ff003e8202 */ /* 0x000fe20000000f00 */
[----:B------:R-:W-:Y:S02]  /*38e0*/  @P0 IMAD.MOV.U32 R62, RZ, RZ, RZ ;  /* 0x000000ffff3e0224 */ /* 0x000fe400078e00ff */
[----:B------:R-:W-:Y:S01]  /*38f0*/  @P0 IMAD.MOV.U32 R63, RZ, RZ, R42 ;  /* 0x000000ffff3f0224 */ /* 0x000fe200078e002a */
[----:B------:R-:W-:Y:S06]  /*3900*/  BRA `(.L_x_61) ;  /* 0x0000000000147947 */ /* 0x000fec0003800000 */
.L_x_63:
[----:B------:R-:W-:Y:S02]  /*3910*/  LOP3.LUT R63, R45, 0x80000, RZ, 0xfc, !PT ;  /* 0x000800002d3f7812 */ /* 0x000fe400078efcff */
[----:B------:R-:W-:Y:S01]  /*3920*/  MOV R62, R44 ;  /* 0x0000002c003e7202 */ /* 0x000fe20000000f00 */
[----:B------:R-:W-:Y:S06]  /*3930*/  BRA `(.L_x_61) ;  /* 0x0000000000087947 */ /* 0x000fec0003800000 */
.L_x_62:
[----:B------:R-:W-:Y:S01]  /*3940*/  LOP3.LUT R63, R47, 0x80000, RZ, 0xfc, !PT ;  /* 0x000800002f3f7812 */ /* 0x000fe200078efcff */
[----:B------:R-:W-:-:S07]  /*3950*/  IMAD.MOV.U32 R62, RZ, RZ, R46 ;  /* 0x000000ffff3e7224 */ /* 0x000fce00078e002e */
.L_x_61:
[----:B------:R-:W-:Y:S05]  /*3960*/  BSYNC.RECONVERGENT B1 ;  /* 0x0000000000017941 */ /* 0x000fea0003800200 */
.L_x_59:
[----:B------:R-:W-:Y:S01]  /*3970*/  IMAD.MOV.U32 R51, RZ, RZ, 0x0 ;  /* 0x00000000ff337424 */ /* 0x000fe200078e00ff */
[----:B------:R-:W-:Y:S01]  /*3980*/  MOV R43, R63 ;  /* 0x0000003f002b7202 */ /* 0x000fe20000000f00 */
[----:B------:R-:W-:Y:S02]  /*3990*/  IMAD.MOV.U32 R42, RZ, RZ, R62 ;  /* 0x000000ffff2a7224 */ /* 0x000fe400078e003e */
[----:B------:R-:W-:Y:S05]  /*39a0*/  RET.REL.NODEC R50 `(_Z4projPKfPKiS2_S0_S0_S0_Pf) ;  /* 0xffffffc432947950 */ /* 0x000fea0003c3ffff */
        .weak           $__internal_3_$__cuda_sm20_rcp_f64_v3
        .type           $__internal_3_$__cuda_sm20_rcp_f64_v3,@function
        .size           $__internal_3_$__cuda_sm20_rcp_f64_v3,(.L_x_66 - $__internal_3_$__cuda_sm20_rcp_f64_v3)
$__internal_3_$__cuda_sm20_rcp_f64_v3:
[----:B------:R-:W0:Y:S01]  /*39b0*/  MUFU.RCP64H R47, R45 ;  /* 0x0000002d002f7308 */ /* 0x000e220000001800 */
[----:B------:R-:W-:-:S05]  /*39c0*/  VIADD R46, R45, 0x300402 ;  /* 0x003004022d2e7836 */ /* 0x000fca0000000000 */
[----:B------:R-:W-:Y:S01]  /*39d0*/  FSETP.GEU.AND P0, PT, |R46|, 5.8789094863358348022e-39, PT ;  /* 0x004004022e00780b */ /* 0x000fe20003f0e200 */
[----:B0-----:R-:W-:-:S08]  /*39e0*/  DFMA R50, -R44, R46, 1 ;  /* 0x3ff000002c32742b */ /* 0x001fd0000000012e */
[----:B------:R-:W-:-:S08]  /*39f0*/  DFMA R50, R50, R50, R50 ;  /* 0x000000323232722b */ /* 0x000fd00000000032 */
[----:B------:R-:W-:-:S08]  /*3a00*/  DFMA R50, R46, R50, R46 ;  /* 0x000000322e32722b */ /* 0x000fd0000000002e */
[----:B------:R-:W-:-:S08]  /*3a10*/  DFMA R48, -R44, R50, 1 ;  /* 0x3ff000002c30742b */ /* 0x000fd00000000132 */
[----:B------:R-:W-:Y:S01]  /*3a20*/  DFMA R48, R50, R48, R50 ;  /* 0x000000303230722b */ /* 0x000fe20000000032 */
[----:B------:R-:W-:Y:S10]  /*3a30*/  @P0 BRA `(.L_x_64) ;  /* 0x0000000000100947 */ /* 0x000ff40003800000 */
[----:B------:R-:W-:Y:S02]  /*3a40*/  LOP3.LUT R46, R45, 0x7fffffff, RZ, 0xc0, !PT ;  /* 0x7fffffff2d2e7812 */ /* 0x000fe400078ec0ff */
[----:B------:R-:W-:Y:S02]  /*3a50*/  MOV R52, 0x3a80 ;  /* 0x00003a8000347802 */ /* 0x000fe40000000f00 */
[----:B------:R-:W-:-:S07]  /*3a60*/  IADD3 R46, PT, PT, R46, -0x100000, RZ ;  /* 0xfff000002e2e7810 */ /* 0x000fce0007ffe0ff */
[----:B------:R-:W-:Y:S05]  /*3a70*/  CALL.REL.NOINC `($__internal_0_$__cuda_sm20_dblrcp_rn_slowpath_v3) ;  /* 0xfffffff400687944 */ /* 0x000fea0003c3ffff */
.L_x_64:
[----:B------:R-:W-:Y:S01]  /*3a80*/  MOV R46, R54 ;  /* 0x00000036002e7202 */ /* 0x000fe20000000f00 */
[----:B------:R-:W-:Y:S02]  /*3a90*/  IMAD.MOV.U32 R47, RZ, RZ, 0x0 ;  /* 0x00000000ff2f7424 */ /* 0x000fe400078e00ff */
[----:B------:R-:W-:Y:S02]  /*3aa0*/  IMAD.MOV.U32 R44, RZ, RZ, R48 ;  /* 0x000000ffff2c7224 */ /* 0x000fe400078e0030 */
[----:B------:R-:W-:Y:S01]  /*3ab0*/  IMAD.MOV.U32 R45, RZ, RZ, R49 ;  /* 0x000000ffff2d7224 */ /* 0x000fe200078e0031 */
[----:B------:R-:W-:Y:S06]  /*3ac0*/  RET.REL.NODEC R46 `(_Z4projPKfPKiS2_S0_S0_S0_Pf) ;  /* 0xffffffc42e4c7950 */ /* 0x000fec0003c3ffff */
.L_x_65:
[----:B------:R-:W-:-:S00]  /*3ad0*/  BRA `(.L_x_65) ;  /* 0xfffffffc00fc7947 */ /* 0x000fc0000383ffff */
[----:B------:R-:W-:-:S00]  /*3ae0*/  NOP ;  /* 0x0000000000007918 */ /* 0x000fc00000000000 */
        /* <DEDUP_REMOVED lines=9> */
.L_x_66:


//--------------------- .nv.shared.reserved.0     --------------------------
	.section	.nv.shared.reserved.0,"aw",@nobits
	.weak		__nv_reservedSMEM_offset_0_alias
	.size		__nv_reservedSMEM_offset_0_alias, 0, 64
	.other		__nv_reservedSMEM_offset_0_alias,@"STO_CUDA_RESERVED_SHARED STV_DEFAULT"
__nv_reservedSMEM_offset_0_alias:
	.zero		0
	.zero		64


//--------------------- .nv.constant0._Z4projPKfPKiS2_S0_S0_S0_Pf --------------------------
	.section	.nv.constant0._Z4projPKfPKiS2_S0_S0_S0_Pf,"a",@progbits
	.sectionflags	@""
	.align	4
.nv.constant0._Z4projPKfPKiS2_S0_S0_S0_Pf:
	.zero		952


//--------------------- SYMBOLS --------------------------

	.type		.nv.reservedSmem.offset0,@object
	.size		.nv.reservedSmem.offset0,0x4
